	.target	sm_100a

	.elftype	@"ET_EXEC"


//--------------------- .note.nv.tkinfo           --------------------------
	.section	.note.nv.tkinfo,"",@"SHT_NOTE"
	.sectionflags	@"SHF_NOTE_NV_TKINFO"
	.tkinfo
        /*0018*/ 	.word	0x00000002
        /*0030*/ 	.string	""
        /*0030*/ 	.string	"ptxas"
        /*0030*/ 	.string	"Cuda compilation tools, release 13.0, V13.0.88"
        /*0030*/ 	.string	"Build cuda_13.0.r13.0/compiler.36424714_0"
        /*0030*/ 	.string	"-arch sm_100a -m 64 "



//--------------------- .note.nv.cuinfo           --------------------------
	.section	.note.nv.cuinfo,"",@"SHT_NOTE"
	.sectionflags	@"SHF_NOTE_NV_CUINFO"
        /*0018*/ 	.short	0x0002
        /*001a*/ 	.short	0x0064
        /*001c*/ 	.short	0x0082
	.zero		2


//--------------------- .nv.info                  --------------------------
	.section	.nv.info,"",@"SHT_CUDA_INFO"
	.align	4


	//----- nvinfo : EIATTR_REGCOUNT
	.align		4
        /*0000*/ 	.byte	0x04, 0x2f
        /*0002*/ 	.short	(.L_19 - .L_18)
	.align		4
.L_18:
        /*0004*/ 	.word	index@(_ZN7cutlass13device_kernelINS_4conv6kernel13ConvUniversalINS1_16ConvProblemShapeILNS1_8OperatorE2ELi3EEENS1_10collective14CollectiveConvINS1_47MainloopSm100TmaUmmaWarpSpecializedImplicitGemmILS5_2ELi6ELi3ELi1ELi2EN4cute5tupleIJNSA_1CILi1EEESD_SD_EEEEENSB_IJNSC_ILi128EEENSB_IJSG_EEENSB_IJNSC_ILi64EEEEEEEEENS_6half_tESL_NSA_8TiledMMAINSA_8MMA_AtomIJNSA_20SM100_MMA_F16BF16_SSISL_SL_fLi128ELi128ELNSA_4UMMA5MajorE1ELSQ_1ELNSP_7ScaleInE0ELSR_0EEEEEENSA_6LayoutISE_NSB_IJNSC_ILi0EEESV_SV_EEEEENSB_IJNSA_10UnderscoreESY_SY_EEEEENS7_6detail27Sm100ImplicitGemmTileTraitsINSA_13SM90_TMA_LOADENSA_14ComposedLayoutINSA_7SwizzleILi3ELi4ELi3EEENSA_18smem_ptr_flag_bitsILi16EEENSU_INSB_IJSI_NSC_ILi8EEEEEENSB_IJSD_SI_EEEEEEEvEENS12_INSA_20SM90_TMA_LOAD_IM2COLES1D_vEEEENS_8epilogue10collective18CollectiveEpilogueINS1I_23Sm100TmaWarpSpecializedILi4ELi2ELi32ELb1ELb0EEEJSK_NSB_IJNSU_ISG_SD_EENSU_INSC_ILi32EEESD_EEEEESL_NSB_IJlNSB_IJSD_lllEEESV_EEESL_S1S_NS1I_6fusion15FusionCallbacksIS1M_NS1T_17LinearCombinationISL_fSL_fLNS_15FloatRoundStyleE2EEESK_S1Q_JEEENSA_5SM1004TMEM4LOAD26SM100_TMEM_LOAD_32dp32b32xES13_NS14_INS15_ILi2ELi4ELi3EEES18_NSU_INSB_IJS19_S1O_EEENSB_IJS1O_SD_EEEEEEENSA_39AutoVectorizingCopyWithAssumedAlignmentILi128EEENSA_14SM90_TMA_STOREES27_S29_S29_EEEvvEEEEvNT_6ParamsE)
        /*0008*/ 	.word	0x0000007a


	//----- nvinfo : EIATTR_FRAME_SIZE
	.align		4
.L_19:
        /*000c*/ 	.byte	0x04, 0x11
        /*000e*/ 	.short	(.L_21 - .L_20)
	.align		4
.L_20:
        /*0010*/ 	.word	index@($__internal_2_$__cuda_sm10x_tcgen05_guardrail_trap_unallocated_columns_being_dealloced)
        /*0014*/ 	.word	0x00000008


	//----- nvinfo : EIATTR_FRAME_SIZE
	.align		4
.L_21:
        /*0018*/ 	.byte	0x04, 0x11
        /*001a*/ 	.short	(.L_23 - .L_22)
	.align		4
.L_22:
        /*001c*/ 	.word	index@($__internal_1_$__cuda_sm10x_tcgen05_guardrail_trap_phase_invalid_during_alloc)
        /*0020*/ 	.word	0x00000008


	//----- nvinfo : EIATTR_FRAME_SIZE
	.align		4
.L_23:
        /*0024*/ 	.byte	0x04, 0x11
        /*0026*/ 	.short	(.L_25 - .L_24)
	.align		4
.L_24:
        /*0028*/ 	.word	index@($__internal_0_$__cuda_sm10x_tcgen05_guardrail_trap_col_being_dealloced_not_returned_by_alloc)
        /*002c*/ 	.word	0x00000008


	//----- nvinfo : EIATTR_FRAME_SIZE
	.align		4
.L_25:
        /*0030*/ 	.byte	0x04, 0x11
        /*0032*/ 	.short	(.L_27 - .L_26)
	.align		4
.L_26:
        /*0034*/ 	.word	index@(_ZN7cutlass13device_kernelINS_4conv6kernel13ConvUniversalINS1_16ConvProblemShapeILNS1_8OperatorE2ELi3EEENS1_10collective14CollectiveConvINS1_47MainloopSm100TmaUmmaWarpSpecializedImplicitGemmILS5_2ELi6ELi3ELi1ELi2EN4cute5tupleIJNSA_1CILi1EEESD_SD_EEEEENSB_IJNSC_ILi128EEENSB_IJSG_EEENSB_IJNSC_ILi64EEEEEEEEENS_6half_tESL_NSA_8TiledMMAINSA_8MMA_AtomIJNSA_20SM100_MMA_F16BF16_SSISL_SL_fLi128ELi128ELNSA_4UMMA5MajorE1ELSQ_1ELNSP_7ScaleInE0ELSR_0EEEEEENSA_6LayoutISE_NSB_IJNSC_ILi0EEESV_SV_EEEEENSB_IJNSA_10UnderscoreESY_SY_EEEEENS7_6detail27Sm100ImplicitGemmTileTraitsINSA_13SM90_TMA_LOADENSA_14ComposedLayoutINSA_7SwizzleILi3ELi4ELi3EEENSA_18smem_ptr_flag_bitsILi16EEENSU_INSB_IJSI_NSC_ILi8EEEEEENSB_IJSD_SI_EEEEEEEvEENS12_INSA_20SM90_TMA_LOAD_IM2COLES1D_vEEEENS_8epilogue10collective18CollectiveEpilogueINS1I_23Sm100TmaWarpSpecializedILi4ELi2ELi32ELb1ELb0EEEJSK_NSB_IJNSU_ISG_SD_EENSU_INSC_ILi32EEESD_EEEEESL_NSB_IJlNSB_IJSD_lllEEESV_EEESL_S1S_NS1I_6fusion15FusionCallbacksIS1M_NS1T_17LinearCombinationISL_fSL_fLNS_15FloatRoundStyleE2EEESK_S1Q_JEEENSA_5SM1004TMEM4LOAD26SM100_TMEM_LOAD_32dp32b32xES13_NS14_INS15_ILi2ELi4ELi3EEES18_NSU_INSB_IJS19_S1O_EEENSB_IJS1O_SD_EEEEEEENSA_39AutoVectorizingCopyWithAssumedAlignmentILi128EEENSA_14SM90_TMA_STOREES27_S29_S29_EEEvvEEEEvNT_6ParamsE)
        /*0038*/ 	.word	0x00000008


	//----- nvinfo : EIATTR_MIN_STACK_SIZE
	.align		4
.L_27:
        /*003c*/ 	.byte	0x04, 0x12
        /*003e*/ 	.short	(.L_29 - .L_28)
	.align		4
.L_28:
        /*0040*/ 	.word	index@(_ZN7cutlass13device_kernelINS_4conv6kernel13ConvUniversalINS1_16ConvProblemShapeILNS1_8OperatorE2ELi3EEENS1_10collective14CollectiveConvINS1_47MainloopSm100TmaUmmaWarpSpecializedImplicitGemmILS5_2ELi6ELi3ELi1ELi2EN4cute5tupleIJNSA_1CILi1EEESD_SD_EEEEENSB_IJNSC_ILi128EEENSB_IJSG_EEENSB_IJNSC_ILi64EEEEEEEEENS_6half_tESL_NSA_8TiledMMAINSA_8MMA_AtomIJNSA_20SM100_MMA_F16BF16_SSISL_SL_fLi128ELi128ELNSA_4UMMA5MajorE1ELSQ_1ELNSP_7ScaleInE0ELSR_0EEEEEENSA_6LayoutISE_NSB_IJNSC_ILi0EEESV_SV_EEEEENSB_IJNSA_10UnderscoreESY_SY_EEEEENS7_6detail27Sm100ImplicitGemmTileTraitsINSA_13SM90_TMA_LOADENSA_14ComposedLayoutINSA_7SwizzleILi3ELi4ELi3EEENSA_18smem_ptr_flag_bitsILi16EEENSU_INSB_IJSI_NSC_ILi8EEEEEENSB_IJSD_SI_EEEEEEEvEENS12_INSA_20SM90_TMA_LOAD_IM2COLES1D_vEEEENS_8epilogue10collective18CollectiveEpilogueINS1I_23Sm100TmaWarpSpecializedILi4ELi2ELi32ELb1ELb0EEEJSK_NSB_IJNSU_ISG_SD_EENSU_INSC_ILi32EEESD_EEEEESL_NSB_IJlNSB_IJSD_lllEEESV_EEESL_S1S_NS1I_6fusion15FusionCallbacksIS1M_NS1T_17LinearCombinationISL_fSL_fLNS_15FloatRoundStyleE2EEESK_S1Q_JEEENSA_5SM1004TMEM4LOAD26SM100_TMEM_LOAD_32dp32b32xES13_NS14_INS15_ILi2ELi4ELi3EEES18_NSU_INSB_IJS19_S1O_EEENSB_IJS1O_SD_EEEEEEENSA_39AutoVectorizingCopyWithAssumedAlignmentILi128EEENSA_14SM90_TMA_STOREES27_S29_S29_EEEvvEEEEvNT_6ParamsE)
        /*0044*/ 	.word	0x00000008
.L_29:


//--------------------- .nv.compat                --------------------------
	.section	.nv.compat,"",@"SHT_CUDA_COMPAT_INFO"
	.align	4
        /*0000*/ 	.byte	0x02, 0x09, 0x01, 0x00, 0x02, 0x02, 0x02, 0x00, 0x02, 0x05, 0x05, 0x00, 0x03, 0x07, 0x01, 0x01
        /*0010*/ 	.byte	0x02, 0x03, 0x01, 0x00, 0x02, 0x06, 0x01, 0x00, 0x04, 0x0b, 0x08, 0x00, 0x09, 0x00, 0x00, 0x00
        /*0020*/ 	.byte	0x00, 0x00, 0x00, 0x00


//--------------------- .nv.info._ZN7cutlass13device_kernelINS_4conv6kernel13ConvUniversalINS1_16ConvProblemShapeILNS1_8OperatorE2ELi3EEENS1_10collective14CollectiveConvINS1_47MainloopSm100TmaUmmaWarpSpecializedImplicitGemmILS5_2ELi6ELi3ELi1ELi2EN4cute5tupleIJNSA_1CILi1EEESD_SD_EEEEENSB_IJNSC_ILi128EEENSB_IJSG_EEENSB_IJNSC_ILi64EEEEEEEEENS_6half_tESL_NSA_8TiledMMAINSA_8MMA_AtomIJNSA_20SM100_MMA_F16BF16_SSISL_SL_fLi128ELi128ELNSA_4UMMA5MajorE1ELSQ_1ELNSP_7ScaleInE0ELSR_0EEEEEENSA_6LayoutISE_NSB_IJNSC_ILi0EEESV_SV_EEEEENSB_IJNSA_10UnderscoreESY_SY_EEEEENS7_6detail27Sm100ImplicitGemmTileTraitsINSA_13SM90_TMA_LOADENSA_14ComposedLayoutINSA_7SwizzleILi3ELi4ELi3EEENSA_18smem_ptr_flag_bitsILi16EEENSU_INSB_IJSI_NSC_ILi8EEEEEENSB_IJSD_SI_EEEEEEEvEENS12_INSA_20SM90_TMA_LOAD_IM2COLES1D_vEEEENS_8epilogue10collective18CollectiveEpilogueINS1I_23Sm100TmaWarpSpecializedILi4ELi2ELi32ELb1ELb0EEEJSK_NSB_IJNSU_ISG_SD_EENSU_INSC_ILi32EEESD_EEEEESL_NSB_IJlNSB_IJSD_lllEEESV_EEESL_S1S_NS1I_6fusion15FusionCallbacksIS1M_NS1T_17LinearCombinationISL_fSL_fLNS_15FloatRoundStyleE2EEESK_S1Q_JEEENSA_5SM1004TMEM4LOAD26SM100_TMEM_LOAD_32dp32b32xES13_NS14_INS15_ILi2ELi4ELi3EEES18_NSU_INSB_IJS19_S1O_EEENSB_IJS1O_SD_EEEEEEENSA_39AutoVectorizingCopyWithAssumedAlignmentILi128EEENSA_14SM90_TMA_STOREES27_S29_S29_EEEvvEEEEvNT_6ParamsE --------------------------
	.section	.nv.info._ZN7cutlass13device_kernelINS_4conv6kernel13ConvUniversalINS1_16ConvProblemShapeILNS1_8OperatorE2ELi3EEENS1_10collective14CollectiveConvINS1_47MainloopSm100TmaUmmaWarpSpecializedImplicitGemmILS5_2ELi6ELi3ELi1ELi2EN4cute5tupleIJNSA_1CILi1EEESD_SD_EEEEENSB_IJNSC_ILi128EEENSB_IJSG_EEENSB_IJNSC_ILi64EEEEEEEEENS_6half_tESL_NSA_8TiledMMAINSA_8MMA_AtomIJNSA_20SM100_MMA_F16BF16_SSISL_SL_fLi128ELi128ELNSA_4UMMA5MajorE1ELSQ_1ELNSP_7ScaleInE0ELSR_0EEEEEENSA_6LayoutISE_NSB_IJNSC_ILi0EEESV_SV_EEEEENSB_IJNSA_10UnderscoreESY_SY_EEEEENS7_6detail27Sm100ImplicitGemmTileTraitsINSA_13SM90_TMA_LOADENSA_14ComposedLayoutINSA_7SwizzleILi3ELi4ELi3EEENSA_18smem_ptr_flag_bitsILi16EEENSU_INSB_IJSI_NSC_ILi8EEEEEENSB_IJSD_SI_EEEEEEEvEENS12_INSA_20SM90_TMA_LOAD_IM2COLES1D_vEEEENS_8epilogue10collective18CollectiveEpilogueINS1I_23Sm100TmaWarpSpecializedILi4ELi2ELi32ELb1ELb0EEEJSK_NSB_IJNSU_ISG_SD_EENSU_INSC_ILi32EEESD_EEEEESL_NSB_IJlNSB_IJSD_lllEEESV_EEESL_S1S_NS1I_6fusion15FusionCallbacksIS1M_NS1T_17LinearCombinationISL_fSL_fLNS_15FloatRoundStyleE2EEESK_S1Q_JEEENSA_5SM1004TMEM4LOAD26SM100_TMEM_LOAD_32dp32b32xES13_NS14_INS15_ILi2ELi4ELi3EEES18_NSU_INSB_IJS19_S1O_EEENSB_IJS1O_SD_EEEEEEENSA_39AutoVectorizingCopyWithAssumedAlignmentILi128EEENSA_14SM90_TMA_STOREES27_S29_S29_EEEvvEEEEvNT_6ParamsE,"",@"SHT_CUDA_INFO"
	.sectionflags	@""
	.align	4


	//----- nvinfo : EIATTR_CUDA_API_VERSION
	.align		4
        /*0000*/ 	.byte	0x04, 0x37
        /*0002*/ 	.short	(.L_31 - .L_30)
.L_30:
        /*0004*/ 	.word	0x00000082


	//----- nvinfo : EIATTR_KPARAM_INFO
	.align		4
.L_31:
        /*0008*/ 	.byte	0x04, 0x17
        /*000a*/ 	.short	(.L_33 - .L_32)
.L_32:
        /*000c*/ 	.word	0x00000000
        /*0010*/ 	.short	0x0000
        /*0012*/ 	.short	0x0000
        /*0014*/ 	.byte	0x00, 0xf0, 0x01, 0x24


	//----- nvinfo : EIATTR_AT_ENTRY_FRAGMENTS
	.align		4
.L_33:
        /*0018*/ 	.byte	0x04, 0x4f
        /*001a*/ 	.short	(.L_35 - .L_34)


	//   ....[0]....
.L_34:
        /*001c*/ 	.word	0x00000006


	//----- nvinfo : EIATTR_RESERVED_SMEM_USED
	.align		4
.L_35:
        /*0020*/ 	.byte	0x01, 0x41
	.zero		2


	//----- nvinfo : EIATTR_SPARSE_MMA_MASK
	.align		4
        /*0024*/ 	.byte	0x03, 0x50
        /*0026*/ 	.short	0x0000


	//----- nvinfo : EIATTR_TCGEN05_1CTA_USED
	.align		4
        /*0028*/ 	.byte	0x01, 0x51
	.zero		2


	//----- nvinfo : EIATTR_MAXREG_COUNT
	.align		4
        /*002c*/ 	.byte	0x03, 0x1b
        /*002e*/ 	.short	0x00ff


	//----- nvinfo : EIATTR_NUM_BARRIERS
	.align		4
        /*0030*/ 	.byte	0x02, 0x4c
        /*0032*/ 	.byte	0x07
	.zero		1


	//----- nvinfo : EIATTR_EXTERNS
	.align		4
        /*0034*/ 	.byte	0x04, 0x0f
        /*0036*/ 	.short	(.L_37 - .L_36)


	//   ....[0]....
	.align		4
.L_36:
        /*0038*/ 	.word	index@(__assertfail)


	//----- nvinfo : EIATTR_MERCURY_ISA_VERSION
	.align		4
.L_37:
        /*003c*/ 	.byte	0x03, 0x5f
        /*003e*/ 	.short	0x0101


	//----- nvinfo : EIATTR_INT_WARP_WIDE_INSTR_OFFSETS
	.align		4
        /*0040*/ 	.byte	0x04, 0x31
        /*0042*/ 	.short	(.L_39 - .L_38)


	//   ....[0]....
.L_38:
        /*0044*/ 	.word	0x00004320


	//   ....[1]....
        /*0048*/ 	.word	0x00004340


	//   ....[2]....
        /*004c*/ 	.word	0x00004370


	//   ....[3]....
        /*0050*/ 	.word	0x000055f0


	//   ....[4]....
        /*0054*/ 	.word	0x00005650


	//   ....[5]....
        /*0058*/ 	.word	0x00005750


	//   ....[6]....
        /*005c*/ 	.word	0x000057d0


	//   ....[7]....
        /*0060*/ 	.word	0x000058b0


	//   ....[8]....
        /*0064*/ 	.word	0x00005940


	//   ....[9]....
        /*0068*/ 	.word	0x00005a30


	//   ....[10]....
        /*006c*/ 	.word	0x00005ae0


	//----- nvinfo : EIATTR_COOP_GROUP_MASK_REGIDS
	.align		4
.L_39:
        /*0070*/ 	.byte	0x04, 0x29
        /*0072*/ 	.short	(.L_41 - .L_40)


	//   ....[0]....
.L_40:
        /*0074*/ 	.word	0xffffffff


	//   ....[1]....
        /*0078*/ 	.word	0xffffffff


	//   ....[2]....
        /*007c*/ 	.word	0xffffffff


	//   ....[3]....
        /*0080*/ 	.word	0xffffffff


	//   ....[4]....
        /*0084*/ 	.word	0xffffffff


	//   ....[5]....
        /*0088*/ 	.word	0xffffffff


	//   ....[6]....
        /*008c*/ 	.word	0xffffffff


	//   ....[7]....
        /*0090*/ 	.word	0xffffffff


	//   ....[8]....
        /*0094*/ 	.word	0xffffffff


	//   ....[9]....
        /*0098*/ 	.word	0xffffffff


	//   ....[10]....
        /*009c*/ 	.word	0xffffffff


	//   ....[11]....
        /*00a0*/ 	.word	0xffffffff


	//----- nvinfo : EIATTR_COOP_GROUP_INSTR_OFFSETS
	.align		4
.L_41:
        /*00a4*/ 	.byte	0x04, 0x28
        /*00a6*/ 	.short	(.L_43 - .L_42)


	//   ....[0]....
.L_42:
        /*00a8*/ 	.word	0x00000090


	//   ....[1]....
        /*00ac*/ 	.word	0x00000500


	//   ....[2]....
        /*00b0*/ 	.word	0x000006b0


	//   ....[3]....
        /*00b4*/ 	.word	0x00000850


	//   ....[4]....
        /*00b8*/ 	.word	0x00000950


	//   ....[5]....
        /*00bc*/ 	.word	0x00000aa0


	//   ....[6]....
        /*00c0*/ 	.word	0x000028e0


	//   ....[7]....
        /*00c4*/ 	.word	0x00003670


	//   ....[8]....
        /*00c8*/ 	.word	0x00003880


	//   ....[9]....
        /*00cc*/ 	.word	0x000038b0


	//   ....[10]....
        /*00d0*/ 	.word	0x00004200


	//   ....[11]....
        /*00d4*/ 	.word	0x00004440


	//----- nvinfo : EIATTR_VRC_CTA_INIT_COUNT
	.align		4
.L_43:
        /*00d8*/ 	.byte	0x02, 0x4a
        /*00da*/ 	.byte	0x80
	.zero		1


	//----- nvinfo : EIATTR_SYSCALL_OFFSETS
	.align		4
        /*00dc*/ 	.byte	0x04, 0x46
        /*00de*/ 	.short	(.L_45 - .L_44)


	//   ....[0]....
.L_44:
        /*00e0*/ 	.word	0x00006d30


	//   ....[1]....
        /*00e4*/ 	.word	0x00006e20


	//   ....[2]....
        /*00e8*/ 	.word	0x000075f0


	//   ....[3]....
        /*00ec*/ 	.word	0x00008270


	//   ....[4]....
        /*00f0*/ 	.word	0x00008eb0


	//   ....[5]....
        /*00f4*/ 	.word	0x00009ae0


	//----- nvinfo : EIATTR_MBARRIER_INSTR_OFFSETS
	.align		4
.L_45:
        /*00f8*/ 	.byte	0x04, 0x39
        /*00fa*/ 	.short	(.L_47 - .L_46)


	//   ....[0]....
.L_46:
        /*00fc*/ 	.word	0x000005e0
        /*0100*/ 	.word	0x000000ff
        /*0104*/ 	.word	0x00000000
        /*0108*/ 	.short	0x0100
        /*010a*/ 	.byte	0x04
	.zero		1


	//   ....[1]....
        /*010c*/ 	.word	0x000005f0
        /*0110*/ 	.word	0x000000ff
        /*0114*/ 	.word	0x00000030
        /*0118*/ 	.short	0x0100
        /*011a*/ 	.byte	0x04
	.zero		1


	//   ....[2]....
        /*011c*/ 	.word	0x00000600
        /*0120*/ 	.word	0x000000ff
        /*0124*/ 	.word	0x00000008
        /*0128*/ 	.short	0x0100
        /*012a*/ 	.byte	0x04
	.zero		1


	//   ....[3]....
        /*012c*/ 	.word	0x00000610
        /*0130*/ 	.word	0x000000ff
        /*0134*/ 	.word	0x00000038
        /*0138*/ 	.short	0x0100
        /*013a*/ 	.byte	0x04
	.zero		1


	//   ....[4]....
        /*013c*/ 	.word	0x00000620
        /*0140*/ 	.word	0x000000ff
        /*0144*/ 	.word	0x00000010
        /*0148*/ 	.short	0x0100
        /*014a*/ 	.byte	0x04
	.zero		1


	//   ....[5]....
        /*014c*/ 	.word	0x00000630
        /*0150*/ 	.word	0x000000ff
        /*0154*/ 	.word	0x00000040
        /*0158*/ 	.short	0x0100
        /*015a*/ 	.byte	0x04
	.zero		1


	//   ....[6]....
        /*015c*/ 	.word	0x00000640
        /*0160*/ 	.word	0x000000ff
        /*0164*/ 	.word	0x00000018
        /*0168*/ 	.short	0x0100
        /*016a*/ 	.byte	0x04
	.zero		1


	//   ....[7]....
        /*016c*/ 	.word	0x00000650
        /*0170*/ 	.word	0x000000ff
        /*0174*/ 	.word	0x00000048
        /*0178*/ 	.short	0x0100
        /*017a*/ 	.byte	0x04
	.zero		1


	//   ....[8]....
        /*017c*/ 	.word	0x00000660
        /*0180*/ 	.word	0x000000ff
        /*0184*/ 	.word	0x00000020
        /*0188*/ 	.short	0x0100
        /*018a*/ 	.byte	0x04
	.zero		1


	//   ....[9]....
        /*018c*/ 	.word	0x00000670
        /*0190*/ 	.word	0x000000ff
        /*0194*/ 	.word	0x00000050
        /*0198*/ 	.short	0x0100
        /*019a*/ 	.byte	0x04
	.zero		1


	//   ....[10]....
        /*019c*/ 	.word	0x00000680
        /*01a0*/ 	.word	0x000000ff
        /*01a4*/ 	.word	0x00000028
        /*01a8*/ 	.short	0x0100
        /*01aa*/ 	.byte	0x04
	.zero		1


	//   ....[11]....
        /*01ac*/ 	.word	0x00000690
        /*01b0*/ 	.word	0x000000ff
        /*01b4*/ 	.word	0x00000058
        /*01b8*/ 	.short	0x0100
        /*01ba*/ 	.byte	0x04
	.zero		1


	//   ....[12]....
        /*01bc*/ 	.word	0x000007c0
        /*01c0*/ 	.word	0x000000ff
        /*01c4*/ 	.word	0x00000060
        /*01c8*/ 	.short	0x0100
        /*01ca*/ 	.byte	0x04
	.zero		1


	//   ....[13]....
        /*01cc*/ 	.word	0x000007d0
        /*01d0*/ 	.word	0x000000ff
        /*01d4*/ 	.word	0x00000080
        /*01d8*/ 	.short	0x0100
        /*01da*/ 	.byte	0x04
	.zero		1


	//   ....[14]....
        /*01dc*/ 	.word	0x000007e0
        /*01e0*/ 	.word	0x000000ff
        /*01e4*/ 	.word	0x00000068
        /*01e8*/ 	.short	0x0100
        /*01ea*/ 	.byte	0x04
	.zero		1


	//   ....[15]....
        /*01ec*/ 	.word	0x000007f0
        /*01f0*/ 	.word	0x000000ff
        /*01f4*/ 	.word	0x00000088
        /*01f8*/ 	.short	0x0100
        /*01fa*/ 	.byte	0x04
	.zero		1


	//   ....[16]....
        /*01fc*/ 	.word	0x00000800
        /*0200*/ 	.word	0x000000ff
        /*0204*/ 	.word	0x00000070
        /*0208*/ 	.short	0x0100
        /*020a*/ 	.byte	0x04
	.zero		1


	//   ....[17]....
        /*020c*/ 	.word	0x00000810
        /*0210*/ 	.word	0x000000ff
        /*0214*/ 	.word	0x00000090
        /*0218*/ 	.short	0x0100
        /*021a*/ 	.byte	0x04
	.zero		1


	//   ....[18]....
        /*021c*/ 	.word	0x00000820
        /*0220*/ 	.word	0x000000ff
        /*0224*/ 	.word	0x00000078
        /*0228*/ 	.short	0x0100
        /*022a*/ 	.byte	0x04
	.zero		1


	//   ....[19]....
        /*022c*/ 	.word	0x00000830
        /*0230*/ 	.word	0x000000ff
        /*0234*/ 	.word	0x00000098
        /*0238*/ 	.short	0x0100
        /*023a*/ 	.byte	0x04
	.zero		1


	//   ....[20]....
        /*023c*/ 	.word	0x00000920
        /*0240*/ 	.word	0x000000ff
        /*0244*/ 	.word	0x000000a0
        /*0248*/ 	.short	0x0100
        /*024a*/ 	.byte	0x06
	.zero		1


	//   ....[21]....
        /*024c*/ 	.word	0x00000930
        /*0250*/ 	.word	0x000000ff
        /*0254*/ 	.word	0x000000a8
        /*0258*/ 	.short	0x0100
        /*025a*/ 	.byte	0x06
	.zero		1


	//   ....[22]....
        /*025c*/ 	.word	0x00000a70
        /*0260*/ 	.word	0x000000ff
        /*0264*/ 	.word	0x000000b0
        /*0268*/ 	.short	0x0100
        /*026a*/ 	.byte	0x06
	.zero		1


	//   ....[23]....
        /*026c*/ 	.word	0x00000a80
        /*0270*/ 	.word	0x000000ff
        /*0274*/ 	.word	0x000000b8
        /*0278*/ 	.short	0x0100
        /*027a*/ 	.byte	0x06
	.zero		1


	//   ....[24]....
        /*027c*/ 	.word	0x00000bd0
        /*0280*/ 	.word	0x000000ff
        /*0284*/ 	.word	0x000000c0
        /*0288*/ 	.short	0x0100
        /*028a*/ 	.byte	0x04
	.zero		1


	//   ....[25]....
        /*028c*/ 	.word	0x00000be0
        /*0290*/ 	.word	0x000000ff
        /*0294*/ 	.word	0x000000d0
        /*0298*/ 	.short	0x0100
        /*029a*/ 	.byte	0x04
	.zero		1


	//   ....[26]....
        /*029c*/ 	.word	0x00000bf0
        /*02a0*/ 	.word	0x000000ff
        /*02a4*/ 	.word	0x000000c8
        /*02a8*/ 	.short	0x0100
        /*02aa*/ 	.byte	0x04
	.zero		1


	//   ....[27]....
        /*02ac*/ 	.word	0x00000c00
        /*02b0*/ 	.word	0x000000ff
        /*02b4*/ 	.word	0x000000d8
        /*02b8*/ 	.short	0x0100
        /*02ba*/ 	.byte	0x04
	.zero		1


	//   ....[28]....
        /*02bc*/ 	.word	0x00001a00
        /*02c0*/ 	.word	0x000000ff
        /*02c4*/ 	.word	0x00000030
        /*02c8*/ 	.short	0x010a
        /*02ca*/ 	.byte	0x08
	.zero		1


	//   ....[29]....
        /*02cc*/ 	.word	0x00001da0
        /*02d0*/ 	.word	0x000000ff
        /*02d4*/ 	.word	0x00000030
        /*02d8*/ 	.short	0x010a
        /*02da*/ 	.byte	0x2d
	.zero		1


	//   ....[30]....
        /*02dc*/ 	.word	0x00001f10
        /*02e0*/ 	.word	0x000000ff
        /*02e4*/ 	.word	0x00000030
        /*02e8*/ 	.short	0x010a
        /*02ea*/ 	.byte	0x08
	.zero		1


	//   ....[31]....
        /*02ec*/ 	.word	0x00002240
        /*02f0*/ 	.word	0x000000ff
        /*02f4*/ 	.word	0x000000a8
        /*02f8*/ 	.short	0x0101
        /*02fa*/ 	.byte	0x30
	.zero		1


	//   ....[32]....
        /*02fc*/ 	.word	0x00002270
        /*0300*/ 	.word	0x000000ff
        /*0304*/ 	.word	0x00000030
        /*0308*/ 	.short	0x010a
        /*030a*/ 	.byte	0x04
	.zero		1


	//   ....[33]....
        /*030c*/ 	.word	0x00002450
        /*0310*/ 	.word	0x000000ff
        /*0314*/ 	.word	0x00000030
        /*0318*/ 	.short	0x010a
        /*031a*/ 	.byte	0x29
	.zero		1


	//   ....[34]....
        /*031c*/ 	.word	0x000025c0
        /*0320*/ 	.word	0x000000ff
        /*0324*/ 	.word	0x00000030
        /*0328*/ 	.short	0x010a
        /*032a*/ 	.byte	0x08
	.zero		1


	//   ....[35]....
        /*032c*/ 	.word	0x000028f0
        /*0330*/ 	.word	0x000000ff
        /*0334*/ 	.word	0x000000b0
        /*0338*/ 	.short	0x010a
        /*033a*/ 	.byte	0x30
	.zero		1


	//   ....[36]....
        /*033c*/ 	.word	0x000029b0
        /*0340*/ 	.word	0x000000ff
        /*0344*/ 	.word	0x00000000
        /*0348*/ 	.short	0x0101
        /*034a*/ 	.byte	0x04
	.zero		1


	//   ....[37]....
        /*034c*/ 	.word	0x00002fa0
        /*0350*/ 	.word	0x000000ff
        /*0354*/ 	.word	0x00000000
        /*0358*/ 	.short	0x010a
        /*035a*/ 	.byte	0x04
	.zero		1


	//   ....[38]....
        /*035c*/ 	.word	0x00003040
        /*0360*/ 	.word	0x000000ff
        /*0364*/ 	.word	0x00000000
        /*0368*/ 	.short	0x010a
        /*036a*/ 	.byte	0x05
	.zero		1


	//   ....[39]....
        /*036c*/ 	.word	0x000030e0
        /*0370*/ 	.word	0x000000ff
        /*0374*/ 	.word	0x00000000
        /*0378*/ 	.short	0x010a
        /*037a*/ 	.byte	0x05
	.zero		1


	//   ....[40]....
        /*037c*/ 	.word	0x00003180
        /*0380*/ 	.word	0x000000ff
        /*0384*/ 	.word	0x00000000
        /*0388*/ 	.short	0x010a
        /*038a*/ 	.byte	0x05
	.zero		1


	//   ....[41]....
        /*038c*/ 	.word	0x00003220
        /*0390*/ 	.word	0x000000ff
        /*0394*/ 	.word	0x00000000
        /*0398*/ 	.short	0x010a
        /*039a*/ 	.byte	0x05
	.zero		1


	//   ....[42]....
        /*039c*/ 	.word	0x000032d0
        /*03a0*/ 	.word	0x00000000
        /*03a4*/ 	.word	0x00000000
        /*03a8*/ 	.short	0x010a
        /*03aa*/ 	.byte	0xff
	.zero		1


	//   ....[43]....
        /*03ac*/ 	.word	0x00003420
        /*03b0*/ 	.word	0x000000ff
        /*03b4*/ 	.word	0x000000b8
        /*03b8*/ 	.short	0x010a
        /*03ba*/ 	.byte	0x04
	.zero		1


	//   ....[44]....
        /*03bc*/ 	.word	0x000034c0
        /*03c0*/ 	.word	0x000000ff
        /*03c4*/ 	.word	0x000000b0
        /*03c8*/ 	.short	0x010a
        /*03ca*/ 	.byte	0x04
	.zero		1


	//   ....[45]....
        /*03cc*/ 	.word	0x00003560
        /*03d0*/ 	.word	0x000000ff
        /*03d4*/ 	.word	0x00000000
        /*03d8*/ 	.short	0x0101
        /*03da*/ 	.byte	0x05
	.zero		1


	//   ....[46]....
        /*03dc*/ 	.word	0x000035a0
        /*03e0*/ 	.word	0x000000ff
        /*03e4*/ 	.word	0x000000b8
        /*03e8*/ 	.short	0x0106
        /*03ea*/ 	.byte	0x04
	.zero		1


	//   ....[47]....
        /*03ec*/ 	.word	0x000035e0
        /*03f0*/ 	.word	0x00000000
        /*03f4*/ 	.word	0x000000b8
        /*03f8*/ 	.short	0x010a
        /*03fa*/ 	.byte	0xff
	.zero		1


	//   ....[48]....
        /*03fc*/ 	.word	0x00003b40
        /*0400*/ 	.word	0x000000ff
        /*0404*/ 	.word	0x000000b0
        /*0408*/ 	.short	0x010a
        /*040a*/ 	.byte	0x15
	.zero		1


	//   ....[49]....
        /*040c*/ 	.word	0x00003bf0
        /*0410*/ 	.word	0x000000ff
        /*0414*/ 	.word	0x00000000
        /*0418*/ 	.short	0x0101
        /*041a*/ 	.byte	0x23
	.zero		1


	//   ....[50]....
        /*041c*/ 	.word	0x00003c00
        /*0420*/ 	.word	0x000000ff
        /*0424*/ 	.word	0x000000d0
        /*0428*/ 	.short	0x010a
        /*042a*/ 	.byte	0x19
	.zero		1


	//   ....[51]....
        /*042c*/ 	.word	0x00003c90
        /*0430*/ 	.word	0x000000ff
        /*0434*/ 	.word	0x00000000
        /*0438*/ 	.short	0x010a
        /*043a*/ 	.byte	0x04
	.zero		1


	//   ....[52]....
        /*043c*/ 	.word	0x00003d30
        /*0440*/ 	.word	0x000000ff
        /*0444*/ 	.word	0x00000000
        /*0448*/ 	.short	0x010a
        /*044a*/ 	.byte	0x11
	.zero		1


	//   ....[53]....
        /*044c*/ 	.word	0x00003e80
        /*0450*/ 	.word	0x000000ff
        /*0454*/ 	.word	0x00000000
        /*0458*/ 	.short	0x010a
        /*045a*/ 	.byte	0x04
	.zero		1


	//   ....[54]....
        /*045c*/ 	.word	0x00004150
        /*0460*/ 	.word	0x000000ff
        /*0464*/ 	.word	0x00000000
        /*0468*/ 	.short	0x010a
        /*046a*/ 	.byte	0x04
	.zero		1


	//   ....[55]....
        /*046c*/ 	.word	0x000041e0
        /*0470*/ 	.word	0x000000ff
        /*0474*/ 	.word	0x00000000
        /*0478*/ 	.short	0x010a
        /*047a*/ 	.byte	0x04
	.zero		1


	//   ....[56]....
        /*047c*/ 	.word	0x000049d0
        /*0480*/ 	.word	0x000000ff
        /*0484*/ 	.word	0x000000b0
        /*0488*/ 	.short	0x010a
        /*048a*/ 	.byte	0x14
	.zero		1


	//   ....[57]....
        /*048c*/ 	.word	0x00004a70
        /*0490*/ 	.word	0x000000ff
        /*0494*/ 	.word	0x00000000
        /*0498*/ 	.short	0x0101
        /*049a*/ 	.byte	0x30
	.zero		1


	//   ....[58]....
        /*049c*/ 	.word	0x00004fa0
        /*04a0*/ 	.word	0x000000ff
        /*04a4*/ 	.word	0x000000a8
        /*04a8*/ 	.short	0x010a
        /*04aa*/ 	.byte	0x14
	.zero		1


	//   ....[59]....
        /*04ac*/ 	.word	0x00005590
        /*04b0*/ 	.word	0x000000ff
        /*04b4*/ 	.word	0x00000080
        /*04b8*/ 	.short	0x010a
        /*04ba*/ 	.byte	0x14
	.zero		1


	//   ....[60]....
        /*04bc*/ 	.word	0x00005700
        /*04c0*/ 	.word	0x000000ff
        /*04c4*/ 	.word	0x00000060
        /*04c8*/ 	.short	0x010b
        /*04ca*/ 	.byte	0x14
	.zero		1


	//   ....[61]....
        /*04cc*/ 	.word	0x00005710
        /*04d0*/ 	.word	0x000000ff
        /*04d4*/ 	.word	0x00000000
        /*04d8*/ 	.short	0x0101
        /*04da*/ 	.byte	0x36
	.zero		1


	//   ....[62]....
        /*04dc*/ 	.word	0x00005720
        /*04e0*/ 	.word	0x000000ff
        /*04e4*/ 	.word	0x00000088
        /*04e8*/ 	.short	0x010a
        /*04ea*/ 	.byte	0x14
	.zero		1


	//   ....[63]....
        /*04ec*/ 	.word	0x00005860
        /*04f0*/ 	.word	0x000000ff
        /*04f4*/ 	.word	0x00000068
        /*04f8*/ 	.short	0x010b
        /*04fa*/ 	.byte	0x14
	.zero		1


	//   ....[64]....
        /*04fc*/ 	.word	0x00005870
        /*0500*/ 	.word	0x000000ff
        /*0504*/ 	.word	0x00000000
        /*0508*/ 	.short	0x0101
        /*050a*/ 	.byte	0x35
	.zero		1


	//   ....[65]....
        /*050c*/ 	.word	0x00005880
        /*0510*/ 	.word	0x000000ff
        /*0514*/ 	.word	0x00000090
        /*0518*/ 	.short	0x010a
        /*051a*/ 	.byte	0x14
	.zero		1


	//   ....[66]....
        /*051c*/ 	.word	0x000059e0
        /*0520*/ 	.word	0x000000ff
        /*0524*/ 	.word	0x00000070
        /*0528*/ 	.short	0x010b
        /*052a*/ 	.byte	0x14
	.zero		1


	//   ....[67]....
        /*052c*/ 	.word	0x000059f0
        /*0530*/ 	.word	0x000000ff
        /*0534*/ 	.word	0x00000000
        /*0538*/ 	.short	0x0101
        /*053a*/ 	.byte	0x34
	.zero		1


	//   ....[68]....
        /*053c*/ 	.word	0x00005a00
        /*0540*/ 	.word	0x000000ff
        /*0544*/ 	.word	0x00000098
        /*0548*/ 	.short	0x010a
        /*054a*/ 	.byte	0x14
	.zero		1


	//   ....[69]....
        /*054c*/ 	.word	0x00005b80
        /*0550*/ 	.word	0x000000ff
        /*0554*/ 	.word	0x00000078
        /*0558*/ 	.short	0x010b
        /*055a*/ 	.byte	0x14
	.zero		1


	//   ....[70]....
        /*055c*/ 	.word	0x00005b90
        /*0560*/ 	.word	0x000000ff
        /*0564*/ 	.word	0x00000000
        /*0568*/ 	.short	0x0101
        /*056a*/ 	.byte	0x33
	.zero		1


	//   ....[71]....
        /*056c*/ 	.word	0x00005bc0
        /*0570*/ 	.word	0x000000ff
        /*0574*/ 	.word	0x00000080
        /*0578*/ 	.short	0x010a
        /*057a*/ 	.byte	0x14
	.zero		1


	//   ....[72]....
        /*057c*/ 	.word	0x00005be0
        /*0580*/ 	.word	0x000000ff
        /*0584*/ 	.word	0x00000088
        /*0588*/ 	.short	0x010a
        /*058a*/ 	.byte	0x14
	.zero		1


	//   ....[73]....
        /*058c*/ 	.word	0x00005c00
        /*0590*/ 	.word	0x000000ff
        /*0594*/ 	.word	0x00000090
        /*0598*/ 	.short	0x010a
        /*059a*/ 	.byte	0x14
	.zero		1


	//   ....[74]....
        /*059c*/ 	.word	0x00005c40
        /*05a0*/ 	.word	0x00000000
        /*05a4*/ 	.word	0x00000098
        /*05a8*/ 	.short	0x010a
        /*05aa*/ 	.byte	0xff
	.zero		1


	//   ....[75]....
        /*05ac*/ 	.word	0x00005fa0
        /*05b0*/ 	.word	0x000000ff
        /*05b4*/ 	.word	0x000000b0
        /*05b8*/ 	.short	0x010a
        /*05ba*/ 	.byte	0x32
	.zero		1


	//   ....[76]....
        /*05bc*/ 	.word	0x00006060
        /*05c0*/ 	.word	0x000000ff
        /*05c4*/ 	.word	0x00000000
        /*05c8*/ 	.short	0x0101
        /*05ca*/ 	.byte	0x04
	.zero		1


	//   ....[77]....
        /*05cc*/ 	.word	0x000072b0
        /*05d0*/ 	.word	0x000000ff
        /*05d4*/ 	.word	0x00000060
        /*05d8*/ 	.short	0x010a
        /*05da*/ 	.byte	0x32
	.zero		1


	//   ....[78]....
        /*05dc*/ 	.word	0x000072f0
        /*05e0*/ 	.word	0x00000064
        /*05e4*/ 	.word	0x000000c0
        /*05e8*/ 	.short	0x010a
        /*05ea*/ 	.byte	0xff
	.zero		1


	//   ....[79]....
        /*05ec*/ 	.word	0x000073e0
        /*05f0*/ 	.word	0x000000ff
        /*05f4*/ 	.word	0x00000060
        /*05f8*/ 	.short	0x010a
        /*05fa*/ 	.byte	0x32
	.zero		1


	//   ....[80]....
        /*05fc*/ 	.word	0x000074d0
        /*0600*/ 	.word	0x00000064
        /*0604*/ 	.word	0x000000c0
        /*0608*/ 	.short	0x010a
        /*060a*/ 	.byte	0xff
	.zero		1


	//   ....[81]....
        /*060c*/ 	.word	0x00007fa0
        /*0610*/ 	.word	0x00000000
        /*0614*/ 	.word	0x00000000
        /*0618*/ 	.short	0x0101
        /*061a*/ 	.byte	0xff
	.zero		1


	//   ....[82]....
        /*061c*/ 	.word	0x00007fb0
        /*0620*/ 	.word	0x00000003
        /*0624*/ 	.word	0x00000060
        /*0628*/ 	.short	0x010a
        /*062a*/ 	.byte	0xff
	.zero		1


	//   ....[83]....
        /*062c*/ 	.word	0x00008090
        /*0630*/ 	.word	0x00000003
        /*0634*/ 	.word	0x00000060
        /*0638*/ 	.short	0x010a
        /*063a*/ 	.byte	0xff
	.zero		1


	//   ....[84]....
        /*063c*/ 	.word	0x00008be0
        /*0640*/ 	.word	0x0000003d
        /*0644*/ 	.word	0x00000000
        /*0648*/ 	.short	0x0101
        /*064a*/ 	.byte	0xff
	.zero		1


	//   ....[85]....
        /*064c*/ 	.word	0x00008c00
        /*0650*/ 	.word	0x0000003e
        /*0654*/ 	.word	0x00000060
        /*0658*/ 	.short	0x010a
        /*065a*/ 	.byte	0xff
	.zero		1


	//   ....[86]....
        /*065c*/ 	.word	0x00008cd0
        /*0660*/ 	.word	0x0000003e
        /*0664*/ 	.word	0x00000060
        /*0668*/ 	.short	0x010a
        /*066a*/ 	.byte	0xff
	.zero		1


	//   ....[87]....
        /*066c*/ 	.word	0x00009810
        /*0670*/ 	.word	0x0000003d
        /*0674*/ 	.word	0x00000000
        /*0678*/ 	.short	0x0101
        /*067a*/ 	.byte	0xff
	.zero		1


	//   ....[88]....
        /*067c*/ 	.word	0x00009830
        /*0680*/ 	.word	0x0000003e
        /*0684*/ 	.word	0x00000060
        /*0688*/ 	.short	0x010a
        /*068a*/ 	.byte	0xff
	.zero		1


	//   ....[89]....
        /*068c*/ 	.word	0x00009900
        /*0690*/ 	.word	0x0000003e
        /*0694*/ 	.word	0x00000060
        /*0698*/ 	.short	0x010a
        /*069a*/ 	.byte	0xff
	.zero		1


	//   ....[90]....
        /*069c*/ 	.word	0x00009d10
        /*06a0*/ 	.word	0x000000ff
        /*06a4*/ 	.word	0x00000000
        /*06a8*/ 	.short	0x0101
        /*06aa*/ 	.byte	0x04
	.zero		1


	//   ....[91]....
        /*06ac*/ 	.word	0x0000a4b0
        /*06b0*/ 	.word	0x00000003
        /*06b4*/ 	.word	0x00000000
        /*06b8*/ 	.short	0x0101
        /*06ba*/ 	.byte	0xff
	.zero		1


	//   ....[92]....
        /*06bc*/ 	.word	0x0000a730
        /*06c0*/ 	.word	0x000000ff
        /*06c4*/ 	.word	0x00000000
        /*06c8*/ 	.short	0x0101
        /*06ca*/ 	.byte	0x04
	.zero		1


	//   ....[93]....
        /*06cc*/ 	.word	0x0000a760
        /*06d0*/ 	.word	0x00000000
        /*06d4*/ 	.word	0x00000030
        /*06d8*/ 	.short	0x010a
        /*06da*/ 	.byte	0xff
	.zero		1


	//   ....[94]....
        /*06dc*/ 	.word	0x0000a7c0
        /*06e0*/ 	.word	0x00000000
        /*06e4*/ 	.word	0x00000030
        /*06e8*/ 	.short	0x010a
        /*06ea*/ 	.byte	0xff
	.zero		1


	//   ....[95]....
        /*06ec*/ 	.word	0x0000a820
        /*06f0*/ 	.word	0x00000000
        /*06f4*/ 	.word	0x000000b0
        /*06f8*/ 	.short	0x010a
        /*06fa*/ 	.byte	0xff
	.zero		1


	//   ....[96]....
        /*06fc*/ 	.word	0x0000a880
        /*0700*/ 	.word	0x00000000
        /*0704*/ 	.word	0x00000000
        /*0708*/ 	.short	0x010a
        /*070a*/ 	.byte	0xff
	.zero		1


	//   ....[97]....
        /*070c*/ 	.word	0x0000a8e0
        /*0710*/ 	.word	0x00000000
        /*0714*/ 	.word	0x00000000
        /*0718*/ 	.short	0x010a
        /*071a*/ 	.byte	0xff
	.zero		1


	//   ....[98]....
        /*071c*/ 	.word	0x0000a940
        /*0720*/ 	.word	0x00000000
        /*0724*/ 	.word	0x00000000
        /*0728*/ 	.short	0x010a
        /*072a*/ 	.byte	0xff
	.zero		1


	//   ....[99]....
        /*072c*/ 	.word	0x0000a9a0
        /*0730*/ 	.word	0x00000000
        /*0734*/ 	.word	0x00000000
        /*0738*/ 	.short	0x010a
        /*073a*/ 	.byte	0xff
	.zero		1


	//   ....[100]....
        /*073c*/ 	.word	0x0000aa00
        /*0740*/ 	.word	0x00000000
        /*0744*/ 	.word	0x00000000
        /*0748*/ 	.short	0x010a
        /*074a*/ 	.byte	0xff
	.zero		1


	//   ....[101]....
        /*074c*/ 	.word	0x0000aa60
        /*0750*/ 	.word	0x00000004
        /*0754*/ 	.word	0x000000b8
        /*0758*/ 	.short	0x010a
        /*075a*/ 	.byte	0xff
	.zero		1


	//   ....[102]....
        /*075c*/ 	.word	0x0000aac0
        /*0760*/ 	.word	0x00000004
        /*0764*/ 	.word	0x000000b0
        /*0768*/ 	.short	0x010a
        /*076a*/ 	.byte	0xff
	.zero		1


	//   ....[103]....
        /*076c*/ 	.word	0x0000ab20
        /*0770*/ 	.word	0x00000000
        /*0774*/ 	.word	0x000000b0
        /*0778*/ 	.short	0x010a
        /*077a*/ 	.byte	0xff
	.zero		1


	//   ....[104]....
        /*077c*/ 	.word	0x0000ab80
        /*0780*/ 	.word	0x00000005
        /*0784*/ 	.word	0x000000d0
        /*0788*/ 	.short	0x010a
        /*078a*/ 	.byte	0xff
	.zero		1


	//   ....[105]....
        /*078c*/ 	.word	0x0000abe0
        /*0790*/ 	.word	0x00000000
        /*0794*/ 	.word	0x00000000
        /*0798*/ 	.short	0x010a
        /*079a*/ 	.byte	0xff
	.zero		1


	//   ....[106]....
        /*079c*/ 	.word	0x0000ac40
        /*07a0*/ 	.word	0x00000000
        /*07a4*/ 	.word	0x00000000
        /*07a8*/ 	.short	0x010a
        /*07aa*/ 	.byte	0xff
	.zero		1


	//   ....[107]....
        /*07ac*/ 	.word	0x0000aca0
        /*07b0*/ 	.word	0x00000000
        /*07b4*/ 	.word	0x00000000
        /*07b8*/ 	.short	0x010a
        /*07ba*/ 	.byte	0xff
	.zero		1


	//   ....[108]....
        /*07bc*/ 	.word	0x0000ad00
        /*07c0*/ 	.word	0x00000000
        /*07c4*/ 	.word	0x000000b0
        /*07c8*/ 	.short	0x010a
        /*07ca*/ 	.byte	0xff
	.zero		1


	//   ....[109]....
        /*07cc*/ 	.word	0x0000ad60
        /*07d0*/ 	.word	0x00000003
        /*07d4*/ 	.word	0x000000a8
        /*07d8*/ 	.short	0x010a
        /*07da*/ 	.byte	0xff
	.zero		1


	//   ....[110]....
        /*07dc*/ 	.word	0x0000adc0
        /*07e0*/ 	.word	0x00000000
        /*07e4*/ 	.word	0x00000080
        /*07e8*/ 	.short	0x010a
        /*07ea*/ 	.byte	0xff
	.zero		1


	//   ....[111]....
        /*07ec*/ 	.word	0x0000ae20
        /*07f0*/ 	.word	0x00000000
        /*07f4*/ 	.word	0x00000088
        /*07f8*/ 	.short	0x010a
        /*07fa*/ 	.byte	0xff
	.zero		1


	//   ....[112]....
        /*07fc*/ 	.word	0x0000ae80
        /*0800*/ 	.word	0x00000000
        /*0804*/ 	.word	0x00000090
        /*0808*/ 	.short	0x010a
        /*080a*/ 	.byte	0xff
	.zero		1


	//   ....[113]....
        /*080c*/ 	.word	0x0000aee0
        /*0810*/ 	.word	0x00000000
        /*0814*/ 	.word	0x00000098
        /*0818*/ 	.short	0x010a
        /*081a*/ 	.byte	0xff
	.zero		1


	//   ....[114]....
        /*081c*/ 	.word	0x0000af40
        /*0820*/ 	.word	0x00000000
        /*0824*/ 	.word	0x00000080
        /*0828*/ 	.short	0x010a
        /*082a*/ 	.byte	0xff
	.zero		1


	//   ....[115]....
        /*082c*/ 	.word	0x0000afa0
        /*0830*/ 	.word	0x00000000
        /*0834*/ 	.word	0x00000088
        /*0838*/ 	.short	0x010a
        /*083a*/ 	.byte	0xff
	.zero		1


	//   ....[116]....
        /*083c*/ 	.word	0x0000b000
        /*0840*/ 	.word	0x00000000
        /*0844*/ 	.word	0x00000090
        /*0848*/ 	.short	0x010a
        /*084a*/ 	.byte	0xff
	.zero		1


	//   ....[117]....
        /*084c*/ 	.word	0x0000b060
        /*0850*/ 	.word	0x00000000
        /*0854*/ 	.word	0x000000b0
        /*0858*/ 	.short	0x010a
        /*085a*/ 	.byte	0xff
	.zero		1


	//   ....[118]....
        /*085c*/ 	.word	0x0000b0c0
        /*0860*/ 	.word	0x00000000
        /*0864*/ 	.word	0x00000060
        /*0868*/ 	.short	0x010a
        /*086a*/ 	.byte	0xff
	.zero		1


	//   ....[119]....
        /*086c*/ 	.word	0x0000b110
        /*0870*/ 	.word	0x00000064
        /*0874*/ 	.word	0x000000c0
        /*0878*/ 	.short	0x010a
        /*087a*/ 	.byte	0xff
	.zero		1


	//   ....[120]....
        /*087c*/ 	.word	0x0000b160
        /*0880*/ 	.word	0x00000003
        /*0884*/ 	.word	0x00000060
        /*0888*/ 	.short	0x010a
        /*088a*/ 	.byte	0xff
	.zero		1


	//   ....[121]....
        /*088c*/ 	.word	0x0000b1b0
        /*0890*/ 	.word	0x0000003e
        /*0894*/ 	.word	0x00000060
        /*0898*/ 	.short	0x010a
        /*089a*/ 	.byte	0xff
	.zero		1


	//   ....[122]....
        /*089c*/ 	.word	0x0000b200
        /*08a0*/ 	.word	0x0000003e
        /*08a4*/ 	.word	0x00000060
        /*08a8*/ 	.short	0x010a
        /*08aa*/ 	.byte	0xff
	.zero		1


	//----- nvinfo : EIATTR_NUM_MBARRIERS
	.align		4
.L_47:
        /*08ac*/ 	.byte	0x03, 0x38
        /*08ae*/ 	.short	0x001c


	//----- nvinfo : EIATTR_EXIT_INSTR_OFFSETS
	.align		4
        /*08b0*/ 	.byte	0x04, 0x1c
        /*08b2*/ 	.short	(.L_49 - .L_48)


	//   ....[0]....
.L_48:
        /*08b4*/ 	.word	0x00003300


	//   ....[1]....
        /*08b8*/ 	.word	0x000035b0


	//   ....[2]....
        /*08bc*/ 	.word	0x00003610


	//   ....[3]....
        /*08c0*/ 	.word	0x00004450


	//   ....[4]....
        /*08c4*/ 	.word	0x00005c70


	//   ....[5]....
        /*08c8*/ 	.word	0x00005cb0


	//   ....[6]....
        /*08cc*/ 	.word	0x0000a610


	//   ....[7]....
        /*08d0*/ 	.word	0x0000a690


	//   ....[8]....
        /*08d4*/ 	.word	0x0000a6c0


	//   ....[9]....
        /*08d8*/ 	.word	0x0000a740


	//----- nvinfo : EIATTR_MAX_THREADS
	.align		4
.L_49:
        /*08dc*/ 	.byte	0x04, 0x05
        /*08de*/ 	.short	(.L_51 - .L_50)
.L_50:
        /*08e0*/ 	.word	0x00000100
        /*08e4*/ 	.word	0x00000001
        /*08e8*/ 	.word	0x00000001


	//----- nvinfo : EIATTR_CRS_STACK_SIZE
	.align		4
.L_51:
        /*08ec*/ 	.byte	0x04, 0x1e
        /*08ee*/ 	.short	(.L_53 - .L_52)
.L_52:
        /*08f0*/ 	.word	0x00000000


	//----- nvinfo : EIATTR_CBANK_PARAM_SIZE
	.align		4
.L_53:
        /*08f4*/ 	.byte	0x03, 0x19
        /*08f6*/ 	.short	0x0900


	//----- nvinfo : EIATTR_PARAM_CBANK
	.align		4
        /*08f8*/ 	.byte	0x04, 0x0a
        /*08fa*/ 	.short	(.L_55 - .L_54)
	.align		4
.L_54:
        /*08fc*/ 	.word	index@(.nv.constant0._ZN7cutlass13device_kernelINS_4conv6kernel13ConvUniversalINS1_16ConvProblemShapeILNS1_8OperatorE2ELi3EEENS1_10collective14CollectiveConvINS1_47MainloopSm100TmaUmmaWarpSpecializedImplicitGemmILS5_2ELi6ELi3ELi1ELi2EN4cute5tupleIJNSA_1CILi1EEESD_SD_EEEEENSB_IJNSC_ILi128EEENSB_IJSG_EEENSB_IJNSC_ILi64EEEEEEEEENS_6half_tESL_NSA_8TiledMMAINSA_8MMA_AtomIJNSA_20SM100_MMA_F16BF16_SSISL_SL_fLi128ELi128ELNSA_4UMMA5MajorE1ELSQ_1ELNSP_7ScaleInE0ELSR_0EEEEEENSA_6LayoutISE_NSB_IJNSC_ILi0EEESV_SV_EEEEENSB_IJNSA_10UnderscoreESY_SY_EEEEENS7_6detail27Sm100ImplicitGemmTileTraitsINSA_13SM90_TMA_LOADENSA_14ComposedLayoutINSA_7SwizzleILi3ELi4ELi3EEENSA_18smem_ptr_flag_bitsILi16EEENSU_INSB_IJSI_NSC_ILi8EEEEEENSB_IJSD_SI_EEEEEEEvEENS12_INSA_20SM90_TMA_LOAD_IM2COLES1D_vEEEENS_8epilogue10collective18CollectiveEpilogueINS1I_23Sm100TmaWarpSpecializedILi4ELi2ELi32ELb1ELb0EEEJSK_NSB_IJNSU_ISG_SD_EENSU_INSC_ILi32EEESD_EEEEESL_NSB_IJlNSB_IJSD_lllEEESV_EEESL_S1S_NS1I_6fusion15FusionCallbacksIS1M_NS1T_17LinearCombinationISL_fSL_fLNS_15FloatRoundStyleE2EEESK_S1Q_JEEENSA_5SM1004TMEM4LOAD26SM100_TMEM_LOAD_32dp32b32xES13_NS14_INS15_ILi2ELi4ELi3EEES18_NSU_INSB_IJS19_S1O_EEENSB_IJS1O_SD_EEEEEEENSA_39AutoVectorizingCopyWithAssumedAlignmentILi128EEENSA_14SM90_TMA_STOREES27_S29_S29_EEEvvEEEEvNT_6ParamsE)
        /*0900*/ 	.short	0x0380
        /*0902*/ 	.short	0x0900


	//----- nvinfo : EIATTR_SW_WAR
	.align		4
.L_55:
        /*0904*/ 	.byte	0x04, 0x36
        /*0906*/ 	.short	(.L_57 - .L_56)
.L_56:
        /*0908*/ 	.word	0x00000008
.L_57:


//--------------------- .nv.callgraph             --------------------------
	.section	.nv.callgraph,"",@"SHT_CUDA_CALLGRAPH"
	.align	4
	.sectionentsize	8
	.align		4
        /*0000*/ 	.word	0x00000000
	.align		4
        /*0004*/ 	.word	0xffffffff
	.align		4
        /*0008*/ 	.word	index@(_ZN7cutlass13device_kernelINS_4conv6kernel13ConvUniversalINS1_16ConvProblemShapeILNS1_8OperatorE2ELi3EEENS1_10collective14CollectiveConvINS1_47MainloopSm100TmaUmmaWarpSpecializedImplicitGemmILS5_2ELi6ELi3ELi1ELi2EN4cute5tupleIJNSA_1CILi1EEESD_SD_EEEEENSB_IJNSC_ILi128EEENSB_IJSG_EEENSB_IJNSC_ILi64EEEEEEEEENS_6half_tESL_NSA_8TiledMMAINSA_8MMA_AtomIJNSA_20SM100_MMA_F16BF16_SSISL_SL_fLi128ELi128ELNSA_4UMMA5MajorE1ELSQ_1ELNSP_7ScaleInE0ELSR_0EEEEEENSA_6LayoutISE_NSB_IJNSC_ILi0EEESV_SV_EEEEENSB_IJNSA_10UnderscoreESY_SY_EEEEENS7_6detail27Sm100ImplicitGemmTileTraitsINSA_13SM90_TMA_LOADENSA_14ComposedLayoutINSA_7SwizzleILi3ELi4ELi3EEENSA_18smem_ptr_flag_bitsILi16EEENSU_INSB_IJSI_NSC_ILi8EEEEEENSB_IJSD_SI_EEEEEEEvEENS12_INSA_20SM90_TMA_LOAD_IM2COLES1D_vEEEENS_8epilogue10collective18CollectiveEpilogueINS1I_23Sm100TmaWarpSpecializedILi4ELi2ELi32ELb1ELb0EEEJSK_NSB_IJNSU_ISG_SD_EENSU_INSC_ILi32EEESD_EEEEESL_NSB_IJlNSB_IJSD_lllEEESV_EEESL_S1S_NS1I_6fusion15FusionCallbacksIS1M_NS1T_17LinearCombinationISL_fSL_fLNS_15FloatRoundStyleE2EEESK_S1Q_JEEENSA_5SM1004TMEM4LOAD26SM100_TMEM_LOAD_32dp32b32xES13_NS14_INS15_ILi2ELi4ELi3EEES18_NSU_INSB_IJS19_S1O_EEENSB_IJS1O_SD_EEEEEEENSA_39AutoVectorizingCopyWithAssumedAlignmentILi128EEENSA_14SM90_TMA_STOREES27_S29_S29_EEEvvEEEEvNT_6ParamsE)
	.align		4
        /*000c*/ 	.word	index@(__assertfail)
	.align		4
        /*0010*/ 	.word	0x00000000
	.align		4
        /*0014*/ 	.word	0xfffffffe
	.align		4
        /*0018*/ 	.word	0x00000000
	.align		4
        /*001c*/ 	.word	0xfffffffd
	.align		4
        /*0020*/ 	.word	0x00000000
	.align		4
        /*0024*/ 	.word	0xfffffffc


//--------------------- .nv.constant4             --------------------------
	.section	.nv.constant4,"a",@progbits
	.align	8
	.align		8
.nv.constant4:
        /*0000*/ 	.dword	__assertfail
	.align		8
        /*0008*/ 	.dword	__unnamed_1
	.align		8
        /*0010*/ 	.dword	__unnamed_2
	.align		8
        /*0018*/ 	.dword	_ZN39_INTERNAL_a4a011f9_4_k_cu_a9fb41c6_31284cuda3std3__45__cpo5beginE
	.align		8
        /*0020*/ 	.dword	_ZN39_INTERNAL_a4a011f9_4_k_cu_a9fb41c6_31284cuda3std3__45__cpo3endE
	.align		8
        /*0028*/ 	.dword	_ZN39_INTERNAL_a4a011f9_4_k_cu_a9fb41c6_31284cuda3std3__45__cpo6cbeginE
	.align		8
        /*0030*/ 	.dword	_ZN39_INTERNAL_a4a011f9_4_k_cu_a9fb41c6_31284cuda3std3__45__cpo4cendE
	.align		8
        /*0038*/ 	.dword	_ZN39_INTERNAL_a4a011f9_4_k_cu_a9fb41c6_31284cuda3std3__441_GLOBAL__N__a4a011f9_4_k_cu_a9fb41c6_31286ignoreE
	.align		8
        /*0040*/ 	.dword	_ZN39_INTERNAL_a4a011f9_4_k_cu_a9fb41c6_31284cuda3std3__419piecewise_constructE
	.align		8
        /*0048*/ 	.dword	_ZN39_INTERNAL_a4a011f9_4_k_cu_a9fb41c6_31284cuda3std3__48in_placeE
	.align		8
        /*0050*/ 	.dword	_ZN39_INTERNAL_a4a011f9_4_k_cu_a9fb41c6_31284cuda3std6ranges3__45__cpo4swapE
	.align		8
        /*0058*/ 	.dword	_ZN39_INTERNAL_a4a011f9_4_k_cu_a9fb41c6_31284cuda3std6ranges3__45__cpo9iter_moveE
	.align		8
        /*0060*/ 	.dword	_ZN39_INTERNAL_a4a011f9_4_k_cu_a9fb41c6_31284cute7productE
	.align		8
        /*0068*/ 	.dword	_ZN39_INTERNAL_a4a011f9_4_k_cu_a9fb41c6_31284cute1_E
	.align		8
        /*0070*/ 	.dword	$str$27
	.align		8
        /*0078*/ 	.dword	$str$28
	.align		8
        /*0080*/ 	.dword	$str$29
	.align		8
        /*0088*/ 	.dword	$str$30


//--------------------- .text._ZN7cutlass13device_kernelINS_4conv6kernel13ConvUniversalINS1_16ConvProblemShapeILNS1_8OperatorE2ELi3EEENS1_10collective14CollectiveConvINS1_47MainloopSm100TmaUmmaWarpSpecializedImplicitGemmILS5_2ELi6ELi3ELi1ELi2EN4cute5tupleIJNSA_1CILi1EEESD_SD_EEEEENSB_IJNSC_ILi128EEENSB_IJSG_EEENSB_IJNSC_ILi64EEEEEEEEENS_6half_tESL_NSA_8TiledMMAINSA_8MMA_AtomIJNSA_20SM100_MMA_F16BF16_SSISL_SL_fLi128ELi128ELNSA_4UMMA5MajorE1ELSQ_1ELNSP_7ScaleInE0ELSR_0EEEEEENSA_6LayoutISE_NSB_IJNSC_ILi0EEESV_SV_EEEEENSB_IJNSA_10UnderscoreESY_SY_EEEEENS7_6detail27Sm100ImplicitGemmTileTraitsINSA_13SM90_TMA_LOADENSA_14ComposedLayoutINSA_7SwizzleILi3ELi4ELi3EEENSA_18smem_ptr_flag_bitsILi16EEENSU_INSB_IJSI_NSC_ILi8EEEEEENSB_IJSD_SI_EEEEEEEvEENS12_INSA_20SM90_TMA_LOAD_IM2COLES1D_vEEEENS_8epilogue10collective18CollectiveEpilogueINS1I_23Sm100TmaWarpSpecializedILi4ELi2ELi32ELb1ELb0EEEJSK_NSB_IJNSU_ISG_SD_EENSU_INSC_ILi32EEESD_EEEEESL_NSB_IJlNSB_IJSD_lllEEESV_EEESL_S1S_NS1I_6fusion15FusionCallbacksIS1M_NS1T_17LinearCombinationISL_fSL_fLNS_15FloatRoundStyleE2EEESK_S1Q_JEEENSA_5SM1004TMEM4LOAD26SM100_TMEM_LOAD_32dp32b32xES13_NS14_INS15_ILi2ELi4ELi3EEES18_NSU_INSB_IJS19_S1O_EEENSB_IJS1O_SD_EEEEEEENSA_39AutoVectorizingCopyWithAssumedAlignmentILi128EEENSA_14SM90_TMA_STOREES27_S29_S29_EEEvvEEEEvNT_6ParamsE --------------------------
	.section	.text._ZN7cutlass13device_kernelINS_4conv6kernel13ConvUniversalINS1_16ConvProblemShapeILNS1_8OperatorE2ELi3EEENS1_10collective14CollectiveConvINS1_47MainloopSm100TmaUmmaWarpSpecializedImplicitGemmILS5_2ELi6ELi3ELi1ELi2EN4cute5tupleIJNSA_1CILi1EEESD_SD_EEEEENSB_IJNSC_ILi128EEENSB_IJSG_EEENSB_IJNSC_ILi64EEEEEEEEENS_6half_tESL_NSA_8TiledMMAINSA_8MMA_AtomIJNSA_20SM100_MMA_F16BF16_SSISL_SL_fLi128ELi128ELNSA_4UMMA5MajorE1ELSQ_1ELNSP_7ScaleInE0ELSR_0EEEEEENSA_6LayoutISE_NSB_IJNSC_ILi0EEESV_SV_EEEEENSB_IJNSA_10UnderscoreESY_SY_EEEEENS7_6detail27Sm100ImplicitGemmTileTraitsINSA_13SM90_TMA_LOADENSA_14ComposedLayoutINSA_7SwizzleILi3ELi4ELi3EEENSA_18smem_ptr_flag_bitsILi16EEENSU_INSB_IJSI_NSC_ILi8EEEEEENSB_IJSD_SI_EEEEEEEvEENS12_INSA_20SM90_TMA_LOAD_IM2COLES1D_vEEEENS_8epilogue10collective18CollectiveEpilogueINS1I_23Sm100TmaWarpSpecializedILi4ELi2ELi32ELb1ELb0EEEJSK_NSB_IJNSU_ISG_SD_EENSU_INSC_ILi32EEESD_EEEEESL_NSB_IJlNSB_IJSD_lllEEESV_EEESL_S1S_NS1I_6fusion15FusionCallbacksIS1M_NS1T_17LinearCombinationISL_fSL_fLNS_15FloatRoundStyleE2EEESK_S1Q_JEEENSA_5SM1004TMEM4LOAD26SM100_TMEM_LOAD_32dp32b32xES13_NS14_INS15_ILi2ELi4ELi3EEES18_NSU_INSB_IJS19_S1O_EEENSB_IJS1O_SD_EEEEEEENSA_39AutoVectorizingCopyWithAssumedAlignmentILi128EEENSA_14SM90_TMA_STOREES27_S29_S29_EEEvvEEEEvNT_6ParamsE,"ax",@progbits
	.align	128
.text._ZN7cutlass13device_kernelINS_4conv6kernel13ConvUniversalINS1_16ConvProblemShapeILNS1_8OperatorE2ELi3EEENS1_10collective14CollectiveConvINS1_47MainloopSm100TmaUmmaWarpSpecializedImplicitGemmILS5_2ELi6ELi3ELi1ELi2EN4cute5tupleIJNSA_1CILi1EEESD_SD_EEEEENSB_IJNSC_ILi128EEENSB_IJSG_EEENSB_IJNSC_ILi64EEEEEEEEENS_6half_tESL_NSA_8TiledMMAINSA_8MMA_AtomIJNSA_20SM100_MMA_F16BF16_SSISL_SL_fLi128ELi128ELNSA_4UMMA5MajorE1ELSQ_1ELNSP_7ScaleInE0ELSR_0EEEEEENSA_6LayoutISE_NSB_IJNSC_ILi0EEESV_SV_EEEEENSB_IJNSA_10UnderscoreESY_SY_EEEEENS7_6detail27Sm100ImplicitGemmTileTraitsINSA_13SM90_TMA_LOADENSA_14ComposedLayoutINSA_7SwizzleILi3ELi4ELi3EEENSA_18smem_ptr_flag_bitsILi16EEENSU_INSB_IJSI_NSC_ILi8EEEEEENSB_IJSD_SI_EEEEEEEvEENS12_INSA_20SM90_TMA_LOAD_IM2COLES1D_vEEEENS_8epilogue10collective18CollectiveEpilogueINS1I_23Sm100TmaWarpSpecializedILi4ELi2ELi32ELb1ELb0EEEJSK_NSB_IJNSU_ISG_SD_EENSU_INSC_ILi32EEESD_EEEEESL_NSB_IJlNSB_IJSD_lllEEESV_EEESL_S1S_NS1I_6fusion15FusionCallbacksIS1M_NS1T_17LinearCombinationISL_fSL_fLNS_15FloatRoundStyleE2EEESK_S1Q_JEEENSA_5SM1004TMEM4LOAD26SM100_TMEM_LOAD_32dp32b32xES13_NS14_INS15_ILi2ELi4ELi3EEES18_NSU_INSB_IJS19_S1O_EEENSB_IJS1O_SD_EEEEEEENSA_39AutoVectorizingCopyWithAssumedAlignmentILi128EEENSA_14SM90_TMA_STOREES27_S29_S29_EEEvvEEEEvNT_6ParamsE:
        .type           _ZN7cutlass13device_kernelINS_4conv6kernel13ConvUniversalINS1_16ConvProblemShapeILNS1_8OperatorE2ELi3EEENS1_10collective14CollectiveConvINS1_47MainloopSm100TmaUmmaWarpSpecializedImplicitGemmILS5_2ELi6ELi3ELi1ELi2EN4cute5tupleIJNSA_1CILi1EEESD_SD_EEEEENSB_IJNSC_ILi128EEENSB_IJSG_EEENSB_IJNSC_ILi64EEEEEEEEENS_6half_tESL_NSA_8TiledMMAINSA_8MMA_AtomIJNSA_20SM100_MMA_F16BF16_SSISL_SL_fLi128ELi128ELNSA_4UMMA5MajorE1ELSQ_1ELNSP_7ScaleInE0ELSR_0EEEEEENSA_6LayoutISE_NSB_IJNSC_ILi0EEESV_SV_EEEEENSB_IJNSA_10UnderscoreESY_SY_EEEEENS7_6detail27Sm100ImplicitGemmTileTraitsINSA_13SM90_TMA_LOADENSA_14ComposedLayoutINSA_7SwizzleILi3ELi4ELi3EEENSA_18smem_ptr_flag_bitsILi16EEENSU_INSB_IJSI_NSC_ILi8EEEEEENSB_IJSD_SI_EEEEEEEvEENS12_INSA_20SM90_TMA_LOAD_IM2COLES1D_vEEEENS_8epilogue10collective18CollectiveEpilogueINS1I_23Sm100TmaWarpSpecializedILi4ELi2ELi32ELb1ELb0EEEJSK_NSB_IJNSU_ISG_SD_EENSU_INSC_ILi32EEESD_EEEEESL_NSB_IJlNSB_IJSD_lllEEESV_EEESL_S1S_NS1I_6fusion15FusionCallbacksIS1M_NS1T_17LinearCombinationISL_fSL_fLNS_15FloatRoundStyleE2EEESK_S1Q_JEEENSA_5SM1004TMEM4LOAD26SM100_TMEM_LOAD_32dp32b32xES13_NS14_INS15_ILi2ELi4ELi3EEES18_NSU_INSB_IJS19_S1O_EEENSB_IJS1O_SD_EEEEEEENSA_39AutoVectorizingCopyWithAssumedAlignmentILi128EEENSA_14SM90_TMA_STOREES27_S29_S29_EEEvvEEEEvNT_6ParamsE,@function
        .size           _ZN7cutlass13device_kernelINS_4conv6kernel13ConvUniversalINS1_16ConvProblemShapeILNS1_8OperatorE2ELi3EEENS1_10collective14CollectiveConvINS1_47MainloopSm100TmaUmmaWarpSpecializedImplicitGemmILS5_2ELi6ELi3ELi1ELi2EN4cute5tupleIJNSA_1CILi1EEESD_SD_EEEEENSB_IJNSC_ILi128EEENSB_IJSG_EEENSB_IJNSC_ILi64EEEEEEEEENS_6half_tESL_NSA_8TiledMMAINSA_8MMA_AtomIJNSA_20SM100_MMA_F16BF16_SSISL_SL_fLi128ELi128ELNSA_4UMMA5MajorE1ELSQ_1ELNSP_7ScaleInE0ELSR_0EEEEEENSA_6LayoutISE_NSB_IJNSC_ILi0EEESV_SV_EEEEENSB_IJNSA_10UnderscoreESY_SY_EEEEENS7_6detail27Sm100ImplicitGemmTileTraitsINSA_13SM90_TMA_LOADENSA_14ComposedLayoutINSA_7SwizzleILi3ELi4ELi3EEENSA_18smem_ptr_flag_bitsILi16EEENSU_INSB_IJSI_NSC_ILi8EEEEEENSB_IJSD_SI_EEEEEEEvEENS12_INSA_20SM90_TMA_LOAD_IM2COLES1D_vEEEENS_8epilogue10collective18CollectiveEpilogueINS1I_23Sm100TmaWarpSpecializedILi4ELi2ELi32ELb1ELb0EEEJSK_NSB_IJNSU_ISG_SD_EENSU_INSC_ILi32EEESD_EEEEESL_NSB_IJlNSB_IJSD_lllEEESV_EEESL_S1S_NS1I_6fusion15FusionCallbacksIS1M_NS1T_17LinearCombinationISL_fSL_fLNS_15FloatRoundStyleE2EEESK_S1Q_JEEENSA_5SM1004TMEM4LOAD26SM100_TMEM_LOAD_32dp32b32xES13_NS14_INS15_ILi2ELi4ELi3EEES18_NSU_INSB_IJS19_S1O_EEENSB_IJS1O_SD_EEEEEEENSA_39AutoVectorizingCopyWithAssumedAlignmentILi128EEENSA_14SM90_TMA_STOREES27_S29_S29_EEEvvEEEEvNT_6ParamsE,(.L_x_172 - _ZN7cutlass13device_kernelINS_4conv6kernel13ConvUniversalINS1_16ConvProblemShapeILNS1_8OperatorE2ELi3EEENS1_10collective14CollectiveConvINS1_47MainloopSm100TmaUmmaWarpSpecializedImplicitGemmILS5_2ELi6ELi3ELi1ELi2EN4cute5tupleIJNSA_1CILi1EEESD_SD_EEEEENSB_IJNSC_ILi128EEENSB_IJSG_EEENSB_IJNSC_ILi64EEEEEEEEENS_6half_tESL_NSA_8TiledMMAINSA_8MMA_AtomIJNSA_20SM100_MMA_F16BF16_SSISL_SL_fLi128ELi128ELNSA_4UMMA5MajorE1ELSQ_1ELNSP_7ScaleInE0ELSR_0EEEEEENSA_6LayoutISE_NSB_IJNSC_ILi0EEESV_SV_EEEEENSB_IJNSA_10UnderscoreESY_SY_EEEEENS7_6detail27Sm100ImplicitGemmTileTraitsINSA_13SM90_TMA_LOADENSA_14ComposedLayoutINSA_7SwizzleILi3ELi4ELi3EEENSA_18smem_ptr_flag_bitsILi16EEENSU_INSB_IJSI_NSC_ILi8EEEEEENSB_IJSD_SI_EEEEEEEvEENS12_INSA_20SM90_TMA_LOAD_IM2COLES1D_vEEEENS_8epilogue10collective18CollectiveEpilogueINS1I_23Sm100TmaWarpSpecializedILi4ELi2ELi32ELb1ELb0EEEJSK_NSB_IJNSU_ISG_SD_EENSU_INSC_ILi32EEESD_EEEEESL_NSB_IJlNSB_IJSD_lllEEESV_EEESL_S1S_NS1I_6fusion15FusionCallbacksIS1M_NS1T_17LinearCombinationISL_fSL_fLNS_15FloatRoundStyleE2EEESK_S1Q_JEEENSA_5SM1004TMEM4LOAD26SM100_TMEM_LOAD_32dp32b32xES13_NS14_INS15_ILi2ELi4ELi3EEES18_NSU_INSB_IJS19_S1O_EEENSB_IJS1O_SD_EEEEEEENSA_39AutoVectorizingCopyWithAssumedAlignmentILi128EEENSA_14SM90_TMA_STOREES27_S29_S29_EEEvvEEEEvNT_6ParamsE)
        .other          _ZN7cutlass13device_kernelINS_4conv6kernel13ConvUniversalINS1_16ConvProblemShapeILNS1_8OperatorE2ELi3EEENS1_10collective14CollectiveConvINS1_47MainloopSm100TmaUmmaWarpSpecializedImplicitGemmILS5_2ELi6ELi3ELi1ELi2EN4cute5tupleIJNSA_1CILi1EEESD_SD_EEEEENSB_IJNSC_ILi128EEENSB_IJSG_EEENSB_IJNSC_ILi64EEEEEEEEENS_6half_tESL_NSA_8TiledMMAINSA_8MMA_AtomIJNSA_20SM100_MMA_F16BF16_SSISL_SL_fLi128ELi128ELNSA_4UMMA5MajorE1ELSQ_1ELNSP_7ScaleInE0ELSR_0EEEEEENSA_6LayoutISE_NSB_IJNSC_ILi0EEESV_SV_EEEEENSB_IJNSA_10UnderscoreESY_SY_EEEEENS7_6detail27Sm100ImplicitGemmTileTraitsINSA_13SM90_TMA_LOADENSA_14ComposedLayoutINSA_7SwizzleILi3ELi4ELi3EEENSA_18smem_ptr_flag_bitsILi16EEENSU_INSB_IJSI_NSC_ILi8EEEEEENSB_IJSD_SI_EEEEEEEvEENS12_INSA_20SM90_TMA_LOAD_IM2COLES1D_vEEEENS_8epilogue10collective18CollectiveEpilogueINS1I_23Sm100TmaWarpSpecializedILi4ELi2ELi32ELb1ELb0EEEJSK_NSB_IJNSU_ISG_SD_EENSU_INSC_ILi32EEESD_EEEEESL_NSB_IJlNSB_IJSD_lllEEESV_EEESL_S1S_NS1I_6fusion15FusionCallbacksIS1M_NS1T_17LinearCombinationISL_fSL_fLNS_15FloatRoundStyleE2EEESK_S1Q_JEEENSA_5SM1004TMEM4LOAD26SM100_TMEM_LOAD_32dp32b32xES13_NS14_INS15_ILi2ELi4ELi3EEES18_NSU_INSB_IJS19_S1O_EEENSB_IJS1O_SD_EEEEEEENSA_39AutoVectorizingCopyWithAssumedAlignmentILi128EEENSA_14SM90_TMA_STOREES27_S29_S29_EEEvvEEEEvNT_6ParamsE,@"STO_CUDA_ENTRY STV_DEFAULT"
_ZN7cutlass13device_kernelINS_4conv6kernel13ConvUniversalINS1_16ConvProblemShapeILNS1_8OperatorE2ELi3EEENS1_10collective14CollectiveConvINS1_47MainloopSm100TmaUmmaWarpSpecializedImplicitGemmILS5_2ELi6ELi3ELi1ELi2EN4cute5tupleIJNSA_1CILi1EEESD_SD_EEEEENSB_IJNSC_ILi128EEENSB_IJSG_EEENSB_IJNSC_ILi64EEEEEEEEENS_6half_tESL_NSA_8TiledMMAINSA_8MMA_AtomIJNSA_20SM100_MMA_F16BF16_SSISL_SL_fLi128ELi128ELNSA_4UMMA5MajorE1ELSQ_1ELNSP_7ScaleInE0ELSR_0EEEEEENSA_6LayoutISE_NSB_IJNSC_ILi0EEESV_SV_EEEEENSB_IJNSA_10UnderscoreESY_SY_EEEEENS7_6detail27Sm100ImplicitGemmTileTraitsINSA_13SM90_TMA_LOADENSA_14ComposedLayoutINSA_7SwizzleILi3ELi4ELi3EEENSA_18smem_ptr_flag_bitsILi16EEENSU_INSB_IJSI_NSC_ILi8EEEEEENSB_IJSD_SI_EEEEEEEvEENS12_INSA_20SM90_TMA_LOAD_IM2COLES1D_vEEEENS_8epilogue10collective18CollectiveEpilogueINS1I_23Sm100TmaWarpSpecializedILi4ELi2ELi32ELb1ELb0EEEJSK_NSB_IJNSU_ISG_SD_EENSU_INSC_ILi32EEESD_EEEEESL_NSB_IJlNSB_IJSD_lllEEESV_EEESL_S1S_NS1I_6fusion15FusionCallbacksIS1M_NS1T_17LinearCombinationISL_fSL_fLNS_15FloatRoundStyleE2EEESK_S1Q_JEEENSA_5SM1004TMEM4LOAD26SM100_TMEM_LOAD_32dp32b32xES13_NS14_INS15_ILi2ELi4ELi3EEES18_NSU_INSB_IJS19_S1O_EEENSB_IJS1O_SD_EEEEEEENSA_39AutoVectorizingCopyWithAssumedAlignmentILi128EEENSA_14SM90_TMA_STOREES27_S29_S29_EEEvvEEEEvNT_6ParamsE:
[----:B------:R-:W1:Y:S01]  /*0000*/  LDC R1, c[0x0][0x37c] ;  /* 0x0000df00ff017b82 */ /* 0x000e620000000800 */
[----:B------:R-:W2:Y:S01]  /*0010*/  S2R R87, SR_TID.X ;  /* 0x0000000000577919 */ /* 0x000ea20000002100 */
[----:B------:R-:W3:Y:S01]  /*0020*/  LDCU.64 UR8, c[0x0][0x990] ;  /* 0x00013200ff0877ac */ /* 0x000ee20008000a00 */
[----:B-1----:R-:W-:Y:S01]  /*0030*/  VIADD R1, R1, 0xfffffff8 ;  /* 0xfffffff801017836 */ /* 0x002fe20000000000 */
[----:B------:R-:W-:Y:S02]  /*0040*/  PRMT R89, RZ, 0x7610, R89 ;  /* 0x00007610ff597816 */ /* 0x000fe40000000059 */
[----:B------:R-:W-:Y:S01]  /*0050*/  ELECT P3, URZ, PT ;  /* 0x0000000000ff782f */ /* 0x000fe20003860000 */
[----:B---3--:R-:W-:-:S04]  /*0060*/  UISETP.NE.U32.AND UP0, UPT, UR8, URZ, UPT ;  /* 0x000000ff0800728c */ /* 0x008fc8000bf05070 */
[----:B------:R-:W-:Y:S01]  /*0070*/  UISETP.NE.AND.EX UP0, UPT, UR9, URZ, UPT, UP0 ;  /* 0x000000ff0900728c */ /* 0x000fe2000bf05300 */
[----:B--2---:R-:W-:-:S05]  /*0080*/  SHF.R.U32.HI R90, RZ, 0x5, R87 ;  /* 0x00000005ff5a7819 */ /* 0x004fca0000011657 */
[----:B------:R-:W1:Y:S02]  /*0090*/  SHFL.IDX PT, R0, R90, RZ, 0x1f ;  /* 0x00001fff5a007589 */ /* 0x000e6400000e0000 */
[----:B-1----:R-:W-:Y:S01]  /*00a0*/  R2UR UR18, R0 ;  /* 0x00000000001272ca */ /* 0x002fe200000e0000 */
[----:B------:R-:W-:-:S14]  /*00b0*/  BRA.U UP0, `(.L_x_0) ;  /* 0x0000000100307547 */ /* 0x000fdc000b800000 */
[----:B------:R-:W1:Y:S02]  /*00c0*/  LDCU.64 UR4, c[0x0][0x988] ;  /* 0x00013100ff0477ac */ /* 0x000e640008000a00 */
[----:B-1----:R-:W-:-:S04]  /*00d0*/  UISETP.NE.U32.AND UP0, UPT, UR4, URZ, UPT ;  /* 0x000000ff0400728c */ /* 0x002fc8000bf05070 */
[----:B------:R-:W-:-:S09]  /*00e0*/  UISETP.NE.AND.EX UP0, UPT, UR5, URZ, UPT, UP0 ;  /* 0x000000ff0500728c */ /* 0x000fd2000bf05300 */
[----:B------:R-:W-:Y:S05]  /*00f0*/  BRA.U !UP0, `(.L_x_1) ;  /* 0x0000000108147547 */ /* 0x000fea000b800000 */
[----:B------:R-:W1:Y:S01]  /*0100*/  LDC.64 R2, c[0x0][0x988] ;  /* 0x00026200ff027b82 */ /* 0x000e620000000a00 */
[----:B------:R-:W1:Y:S02]  /*0110*/  LDCU.64 UR4, c[0x0][0x358] ;  /* 0x00006b00ff0477ac */ /* 0x000e640008000a00 */
[----:B-1----:R1:W5:Y:S01]  /*0120*/  LDG.E R41, desc[UR4][R2.64] ;  /* 0x0000000402297981 */ /* 0x002362000c1e1900 */
[----:B------:R-:W-:Y:S01]  /*0130*/  HFMA2 R89, -RZ, RZ, 0, 5.9604644775390625e-08 ;  /* 0x00000001ff597431 */ /* 0x000fe200000001ff */
[----:B------:R-:W-:Y:S05]  /*0140*/  BRA `(.L_x_0) ;  /* 0x00000000000c7947 */ /* 0x000fea0003800000 */
.L_x_1:
[----:B------:R-:W1:Y:S01]  /*0150*/  LDCU UR4, c[0x0][0x980] ;  /* 0x00013000ff0477ac */ /* 0x000e620008000800 */
[----:B------:R-:W-:Y:S01]  /*0160*/  HFMA2 R89, -RZ, RZ, 0, 5.9604644775390625e-08 ;  /* 0x00000001ff597431 */ /* 0x000fe200000001ff */
[----:B-1----:R-:W-:-:S07]  /*0170*/  MOV R41, UR4 ;  /* 0x0000000400297c02 */ /* 0x002fce0008000f00 */
.L_x_0:
[----:B------:R-:W2:Y:S02]  /*0180*/  LDCU.64 UR4, c[0x0][0x9b0] ;  /* 0x00013600ff0477ac */ /* 0x000ea40008000a00 */
[----:B--2---:R-:W-:-:S04]  /*0190*/  UISETP.NE.U32.AND UP0, UPT, UR4, URZ, UPT ;  /* 0x000000ff0400728c */ /* 0x004fc8000bf05070 */
[----:B------:R-:W-:-:S09]  /*01a0*/  UISETP.NE.AND.EX UP0, UPT, UR5, URZ, UPT, UP0 ;  /* 0x000000ff0500728c */ /* 0x000fd2000bf05300 */
[----:B------:R-:W-:Y:S05]  /*01b0*/  BRA.U UP0, `(.L_x_2) ;  /* 0x0000000100287547 */ /* 0x000fea000b800000 */
[----:B------:R-:W2:Y:S02]  /*01c0*/  LDCU.64 UR4, c[0x0][0x9a8] ;  /* 0x00013500ff0477ac */ /* 0x000ea40008000a00 */
[----:B--2---:R-:W-:-:S04]  /*01d0*/  UISETP.NE.U32.AND UP0, UPT, UR4, URZ, UPT ;  /* 0x000000ff0400728c */ /* 0x004fc8000bf05070 */
[----:B------:R-:W-:-:S09]  /*01e0*/  UISETP.NE.AND.EX UP0, UPT, UR5, URZ, UPT, UP0 ;  /* 0x000000ff0500728c */ /* 0x000fd2000bf05300 */
[----:B------:R-:W-:Y:S05]  /*01f0*/  BRA.U !UP0, `(.L_x_3) ;  /* 0x0000000108107547 */ /* 0x000fea000b800000 */
[----:B------:R-:W2:Y:S01]  /*0200*/  LDC.64 R38, c[0x0][0x9a8] ;  /* 0x00026a00ff267b82 */ /* 0x000ea20000000a00 */
[----:B------:R-:W2:Y:S02]  /*0210*/  LDCU.64 UR4, c[0x0][0x358] ;  /* 0x00006b00ff0477ac */ /* 0x000ea40008000a00 */
[----:B--2---:R2:W5:Y:S01]  /*0220*/  LDG.E R38, desc[UR4][R38.64] ;  /* 0x0000000426267981 */ /* 0x004562000c1e1900 */
[----:B------:R-:W-:Y:S05]  /*0230*/  BRA `(.L_x_2) ;  /* 0x0000000000087947 */ /* 0x000fea0003800000 */
.L_x_3:
[----:B------:R-:W2:Y:S02]  /*0240*/  LDCU UR4, c[0x0][0x9a0] ;  /* 0x00013400ff0477ac */ /* 0x000ea40008000800 */
[----:B--2---:R-:W-:Y:S02]  /*0250*/  MOV R38, UR4 ;  /* 0x0000000400267c02 */ /* 0x004fe40008000f00 */
.L_x_2:
[----:B------:R-:W-:Y:S01]  /*0260*/  IMAD.U32 R0, RZ, RZ, UR18 ;  /* 0x00000012ff007e24 */ /* 0x000fe2000f8e00ff */
[----:B------:R-:W-:Y:S04]  /*0270*/  BSSY.RECONVERGENT B0, `(.L_x_4) ;  /* 0x000000c000007945 */ /* 0x000fe80003800200 */
[C---:B------:R-:W-:Y:S02]  /*0280*/  ISETP.NE.OR P1, PT, R0.reuse, 0x1, !P3 ;  /* 0x000000010000780c */ /* 0x040fe40005f25670 */
[----:B------:R-:W-:-:S11]  /*0290*/  ISETP.NE.OR P0, PT, R0, 0x3, !P3 ;  /* 0x000000030000780c */ /* 0x000fd60005f05670 */
[----:B------:R-:W-:Y:S05]  /*02a0*/  @P1 BRA `(.L_x_5) ;  /* 0x0000000000201947 */ /* 0x000fea0003800000 */
[----:B------:R-:W3:Y:S02]  /*02b0*/  LDCU.64 UR4, c[0x0][0x348] ;  /* 0x00006900ff0477ac */ /* 0x000ee40008000a00 */
[----:B---3--:R-:W-:Y:S02]  /*02c0*/  UIADD3 UR6, UP1, UPT, UR4, 0x80, URZ ;  /* 0x0000008004067890 */ /* 0x008fe4000ff3e0ff */
[----:B------:R-:W-:Y:S02]  /*02d0*/  UIADD3 UR4, UP0, UPT, UR4, 0x180, URZ ;  /* 0x0000018004047890 */ /* 0x000fe4000ff1e0ff */
[----:B------:R-:W-:Y:S02]  /*02e0*/  UIADD3.X UR7, UPT, UPT, URZ, UR5, URZ, UP1, !UPT ;  /* 0x00000005ff077290 */ /* 0x000fe40008ffe4ff */
[----:B------:R-:W-:-:S07]  /*02f0*/  UIADD3.X UR5, UPT, UPT, URZ, UR5, URZ, UP0, !UPT ;  /* 0x00000005ff057290 */ /* 0x000fce00087fe4ff */
[----:B------:R3:W-:Y:S02]  /*0300*/  UTMACCTL.PF [UR6] ;  /* 0x00000000060079b9 */ /* 0x0007e40008040000 */
[----:B------:R3:W-:Y:S02]  /*0310*/  UTMACCTL.PF [UR4] ;  /* 0x00000000040079b9 */ /* 0x0007e40008040000 */
[----:B---3--:R-:W-:Y:S01]  /*0320*/  NOP ;  /* 0x0000000000007918 */ /* 0x008fe20000000000 */
.L_x_5:
[----:B------:R-:W-:Y:S05]  /*0330*/  BSYNC.RECONVERGENT B0 ;  /* 0x0000000000007941 */ /* 0x000fea0003800200 */
.L_x_4:
[----:B------:R-:W-:Y:S04]  /*0340*/  BSSY.RECONVERGENT B0, `(.L_x_6) ;  /* 0x000000a000007945 */ /* 0x000fe80003800200 */
        /* <DEDUP_REMOVED lines=9> */
.L_x_7:
[----:B------:R-:W-:Y:S05]  /*03e0*/  BSYNC.RECONVERGENT B0 ;  /* 0x0000000000007941 */ /* 0x000fea0003800200 */
.L_x_6:
[----:B------:R-:W3:Y:S01]  /*03f0*/  LDCU.64 UR4, c[0x0][0x988] ;  /* 0x00013100ff0477ac */ /* 0x000ee20008000a00 */
[----:B------:R-:W-:Y:S02]  /*0400*/  UISETP.EQ.U32.AND UP2, UPT, UR8, URZ, UPT ;  /* 0x000000ff0800728c */ /* 0x000fe4000bf42070 */
[----:B------:R-:W-:Y:S02]  /*0410*/  UPLOP3.LUT UP3, UPT, UPT, UPT, UPT, 0x80, 0x8 ;  /* 0x000000000008789c */ /* 0x000fe40003f6f070 */
[----:B---3--:R-:W-:-:S04]  /*0420*/  UISETP.NE.U32.AND UP0, UPT, UR4, URZ, UPT ;  /* 0x000000ff0400728c */ /* 0x008fc8000bf05070 */
[----:B------:R-:W-:-:S04]  /*0430*/  UISETP.NE.AND.EX UP1, UPT, UR5, URZ, UPT, UP0 ;  /* 0x000000ff0500728c */ /* 0x000fc8000bf25300 */
[----:B------:R-:W-:-:S04]  /*0440*/  UISETP.EQ.OR.EX UP4, UPT, UR9, URZ, !UP1, UP2 ;  /* 0x000000ff0900728c */ /* 0x000fc8000cf82720 */
[----:B------:R-:W-:-:S06]  /*0450*/  UP2UR UR4, UPR, URZ, 0x10 ;  /* 0x00000010ff047883 */ /* 0x000fcc0008000000 */
[----:B------:R-:W-:Y:S01]  /*0460*/  MOV R93, UR4 ;  /* 0x00000004005d7c02 */ /* 0x000fe20008000f00 */
[----:B------:R-:W-:Y:S06]  /*0470*/  BRA.U !UP4, `(.L_x_8) ;  /* 0x000000010c207547 */ /* 0x000fec000b800000 */
[----:B------:R-:W-:Y:S01]  /*0480*/  UISETP.NE.U32.AND UP2, UPT, UR8, URZ, UPT ;  /* 0x000000ff0800728c */ /* 0x000fe2000bf45070 */
[----:B-----5:R-:W-:Y:S01]  /*0490*/  FSETP.NEU.AND P0, PT, R41, RZ, PT ;  /* 0x000000ff2900720b */ /* 0x020fe20003f0d000 */
[----:B------:R-:W-:Y:S02]  /*04a0*/  USEL UR4, URZ, 0xffffffff, UP1 ;  /* 0xffffffffff047887 */ /* 0x000fe40008800000 */
[----:B------:R-:W-:-:S10]  /*04b0*/  UISETP.NE.AND.EX UP2, UPT, UR9, URZ, UPT, UP2 ;  /* 0x000000ff0900728c */ /* 0x000fd4000bf45320 */
[----:B------:R-:W-:Y:S01]  /*04c0*/  VOTEU.ANY UP0, P0 ;  /* 0x0000000000ff7886 */ /* 0x000fe20000000100 */
[----:B------:R-:W-:-:S04]  /*04d0*/  @!UP2 USEL UR4, URZ, 0xffffffff, UP0 ;  /* 0xffffffffff04a887 */ /* 0x000fc80008000000 */
[----:B------:R-:W-:-:S04]  /*04e0*/  ULOP3.LUT UR4, UR4, 0x1, URZ, 0xc0, !UPT ;  /* 0x0000000104047892 */ /* 0x000fc8000f8ec0ff */
[----:B------:R-:W-:-:S11]  /*04f0*/  UISETP.NE.U32.AND UP3, UPT, UR4, 0x1, UPT ;  /* 0x000000010400788c */ /* 0x000fd6000bf65070 */
.L_x_8:
[----:B-1----:R-:W1:Y:S01]  /*0500*/  SHFL.IDX PT, R2, R90, RZ, 0x1f ;  /* 0x00001fff5a027589 */ /* 0x002e6200000e0000 */
[----:B------:R-:W-:-:S04]  /*0510*/  UISETP.NE.AND UP0, UPT, UR18, 0x2, UPT ;  /* 0x000000021200788c */ /* 0x000fc8000bf05270 */
[----:B------:R-:W-:Y:S01]  /*0520*/  USEL UR56, URZ, 0x1, UP0 ;  /* 0x00000001ff387887 */ /* 0x000fe20008000000 */
[----:B-1----:R-:W-:-:S13]  /*0530*/  ISETP.NE.AND P0, PT, R2, RZ, PT ;  /* 0x000000ff0200720c */ /* 0x002fda0003f05270 */
[----:B------:R-:W-:Y:S05]  /*0540*/  @P0 BRA `(.L_x_9) ;  /* 0x0000000000580947 */ /* 0x000fea0003800000 */
[----:B------:R-:W1:Y:S01]  /*0550*/  S2UR UR4, SR_CgaCtaId ;  /* 0x00000000000479c3 */ /* 0x000e620000008800 */
[----:B------:R-:W-:Y:S01]  /*0560*/  UMOV UR5, 0x400 ;  /* 0x0000040000057882 */ /* 0x000fe20000000000 */
[----:B------:R-:W-:Y:S01]  /*0570*/  UMOV UR6, 0x1 ;  /* 0x0000000100067882 */ /* 0x000fe20000000000 */
[----:B------:R-:W-:Y:S01]  /*0580*/  ELECT P0, URZ, PT ;  /* 0x0000000000ff782f */ /* 0x000fe20003800000 */
[----:B------:R-:W-:-:S04]  /*0590*/  UIADD3 UR6, UPT, UPT, -UR6, 0x100000, URZ ;  /* 0x0010000006067890 */ /* 0x000fc8000fffe1ff */
[----:B------:R-:W-:Y:S02]  /*05a0*/  USHF.L.U32 UR7, UR6, 0xb, URZ ;  /* 0x0000000b06077899 */ /* 0x000fe400080006ff */
[----:B------:R-:W-:Y:S02]  /*05b0*/  USHF.L.U32 UR6, UR6, 0x1, URZ ;  /* 0x0000000106067899 */ /* 0x000fe400080006ff */
[----:B-1----:R-:W-:Y:S01]  /*05c0*/  ULEA UR4, UR4, UR5, 0x18 ;  /* 0x0000000504047291 */ /* 0x002fe2000f8ec0ff */
[----:B------:R-:W1:Y:S11]  /*05d0*/  FENCE.VIEW.ASYNC.S ;  /* 0x00000000000073c6 */ /* 0x000e760000000000 */
[----:B-1----:R1:W3:Y:S01]  /*05e0*/  SYNCS.EXCH.64 URZ, [UR4], UR6 ;  /* 0x0000000604ff75b2 */ /* 0x0022e20008000100 */
[----:B------:R1:W4:Y:S01]  /*05f0*/  SYNCS.EXCH.64 URZ, [UR4+0x30], UR6 ;  /* 0x0000300604ff75b2 */ /* 0x0003220008000100 */
[----:B------:R1:W1:Y:S01]  /*0600*/  SYNCS.EXCH.64 URZ, [UR4+0x8], UR6 ;  /* 0x0000080604ff75b2 */ /* 0x0002620008000100 */
        /* <DEDUP_REMOVED lines=9> */
[----:B------:R-:W-:Y:S01]  /*06a0*/  NOP ;  /* 0x0000000000007918 */ /* 0x000fe20000000000 */
.L_x_9:
[----:B------:R-:W2:Y:S01]  /*06b0*/  SHFL.IDX PT, R2, R90, RZ, 0x1f ;  /* 0x00001fff5a027589 */ /* 0x000ea200000e0000 */
[----:B------:R-:W-:Y:S01]  /*06c0*/  NOP ;  /* 0x0000000000007918 */ /* 0x000fe20000000000 */
[----:B--2---:R-:W-:-:S13]  /*06d0*/  ISETP.NE.AND P0, PT, R2, 0x1, PT ;  /* 0x000000010200780c */ /* 0x004fda0003f05270 */
[----:B------:R-:W-:Y:S05]  /*06e0*/  @P0 BRA `(.L_x_10) ;  /* 0x0000000000580947 */ /* 0x000fea0003800000 */
[----:B-1----:R-:W1:Y:S01]  /*06f0*/  S2UR UR4, SR_CgaCtaId ;  /* 0x00000000000479c3 */ /* 0x002e620000008800 */
[----:B------:R-:W-:Y:S01]  /*0700*/  UMOV UR5, 0x400 ;  /* 0x0000040000057882 */ /* 0x000fe20000000000 */
[----:B------:R-:W-:Y:S01]  /*0710*/  UMOV UR8, 0x20 ;  /* 0x0000002000087882 */ /* 0x000fe20000000000 */
[----:B------:R-:W-:Y:S01]  /*0720*/  UMOV UR6, 0x80 ;  /* 0x0000008000067882 */ /* 0x000fe20000000000 */
[----:B------:R-:W-:-:S04]  /*0730*/  UIADD3 UR8, UPT, UPT, -UR8, 0x100000, URZ ;  /* 0x0010000008087890 */ /* 0x000fc8000fffe1ff */
[----:B------:R-:W-:Y:S02]  /*0740*/  USHF.L.U32 UR9, UR8, 0xb, URZ ;  /* 0x0000000b08097899 */ /* 0x000fe400080006ff */
[----:B------:R-:W-:Y:S02]  /*0750*/  USHF.L.U32 UR8, UR8, 0x1, URZ ;  /* 0x0000000108087899 */ /* 0x000fe400080006ff */
[----:B------:R-:W-:-:S04]  /*0760*/  UIADD3 UR6, UPT, UPT, -UR6, 0x100000, URZ ;  /* 0x0010000006067890 */ /* 0x000fc8000fffe1ff */
[----:B------:R-:W-:Y:S02]  /*0770*/  USHF.L.U32 UR7, UR6, 0xb, URZ ;  /* 0x0000000b06077899 */ /* 0x000fe400080006ff */
[----:B------:R-:W-:Y:S01]  /*0780*/  USHF.L.U32 UR6, UR6, 0x1, URZ ;  /* 0x0000000106067899 */ /* 0x000fe200080006ff */
[----:B------:R-:W-:Y:S01]  /*0790*/  ELECT P0, URZ, PT ;  /* 0x0000000000ff782f */ /* 0x000fe20003800000 */
[----:B-1----:R-:W-:Y:S01]  /*07a0*/  ULEA UR4, UR4, UR5, 0x18 ;  /* 0x0000000504047291 */ /* 0x002fe2000f8ec0ff */
[----:B------:R-:W1:Y:S11]  /*07b0*/  FENCE.VIEW.ASYNC.S ;  /* 0x00000000000073c6 */ /* 0x000e760000000000 */
[----:B-1----:R2:W1:Y:S01]  /*07c0*/  SYNCS.EXCH.64 URZ, [UR4+0x60], UR8 ;  /* 0x0000600804ff75b2 */ /* 0x0024620008000100 */
[----:B------:R2:W1:Y:S01]  /*07d0*/  SYNCS.EXCH.64 URZ, [UR4+0x80], UR6 ;  /* 0x0000800604ff75b2 */ /* 0x0004620008000100 */
[----:B------:R2:W1:Y:S01]  /*07e0*/  SYNCS.EXCH.64 URZ, [UR4+0x68], UR8 ;  /* 0x0000680804ff75b2 */ /* 0x0004620008000100 */
[----:B------:R2:W1:Y:S01]  /*07f0*/  SYNCS.EXCH.64 URZ, [UR4+0x88], UR6 ;  /* 0x0000880604ff75b2 */ /* 0x0004620008000100 */
[----:B------:R2:W1:Y:S01]  /*0800*/  SYNCS.EXCH.64 URZ, [UR4+0x70], UR8 ;  /* 0x0000700804ff75b2 */ /* 0x0004620008000100 */
[----:B------:R2:W1:Y:S01]  /*0810*/  SYNCS.EXCH.64 URZ, [UR4+0x90], UR6 ;  /* 0x0000900604ff75b2 */ /* 0x0004620008000100 */
[----:B------:R2:W1:Y:S01]  /*0820*/  SYNCS.EXCH.64 URZ, [UR4+0x78], UR8 ;  /* 0x0000780804ff75b2 */ /* 0x0004620008000100 */
[----:B------:R2:W1:Y:S02]  /*0830*/  SYNCS.EXCH.64 URZ, [UR4+0x98], UR6 ;  /* 0x0000980604ff75b2 */ /* 0x0004640008000100 */
[----:B--2---:R-:W-:Y:S01]  /*0840*/  NOP ;  /* 0x0000000000007918 */ /* 0x004fe20000000000 */
.L_x_10:
[----:B------:R-:W2:Y:S01]  /*0850*/  SHFL.IDX PT, R2, R90, RZ, 0x1f ;  /* 0x00001fff5a027589 */ /* 0x000ea200000e0000 */
[----:B------:R-:W-:Y:S01]  /*0860*/  NOP ;  /* 0x0000000000007918 */ /* 0x000fe20000000000 */
[----:B--2---:R-:W-:-:S13]  /*0870*/  ISETP.NE.AND P0, PT, R2, 0x3, PT ;  /* 0x000000030200780c */ /* 0x004fda0003f05270 */
[----:B------:R-:W-:Y:S05]  /*0880*/  @P0 BRA `(.L_x_11) ;  /* 0x0000000000300947 */ /* 0x000fea0003800000 */
[----:B-1----:R-:W1:Y:S01]  /*0890*/  S2UR UR4, SR_CgaCtaId ;  /* 0x00000000000479c3 */ /* 0x002e620000008800 */
[----:B------:R-:W-:Y:S01]  /*08a0*/  UMOV UR6, 0x400 ;  /* 0x0000040000067882 */ /* 0x000fe20000000000 */
[----:B------:R-:W-:Y:S01]  /*08b0*/  UMOV UR5, 0x20 ;  /* 0x0000002000057882 */ /* 0x000fe20000000000 */
[----:B------:R-:W-:Y:S01]  /*08c0*/  ELECT P0, URZ, PT ;  /* 0x0000000000ff782f */ /* 0x000fe20003800000 */
[----:B-1----:R-:W-:Y:S02]  /*08d0*/  ULEA UR6, UR4, UR6, 0x18 ;  /* 0x0000000604067291 */ /* 0x002fe4000f8ec0ff */
[----:B------:R-:W-:-:S04]  /*08e0*/  UIADD3 UR4, UPT, UPT, -UR5, 0x100000, URZ ;  /* 0x0010000005047890 */ /* 0x000fc8000fffe1ff */
[----:B------:R-:W-:Y:S02]  /*08f0*/  USHF.L.U32 UR5, UR4, 0xb, URZ ;  /* 0x0000000b04057899 */ /* 0x000fe400080006ff */
[----:B------:R-:W-:Y:S01]  /*0900*/  USHF.L.U32 UR4, UR4, 0x1, URZ ;  /* 0x0000000104047899 */ /* 0x000fe200080006ff */
[----:B------:R-:W1:Y:S11]  /*0910*/  FENCE.VIEW.ASYNC.S ;  /* 0x00000000000073c6 */ /* 0x000e760000000000 */
[----:B-1----:R2:W1:Y:S01]  /*0920*/  SYNCS.EXCH.64 URZ, [UR6+0xa0], UR4 ;  /* 0x0000a00406ff75b2 */ /* 0x0024620008000100 */
[----:B------:R2:W1:Y:S02]  /*0930*/  SYNCS.EXCH.64 URZ, [UR6+0xa8], UR4 ;  /* 0x0000a80406ff75b2 */ /* 0x0004640008000100 */
[----:B--2---:R-:W-:Y:S01]  /*0940*/  NOP ;  /* 0x0000000000007918 */ /* 0x004fe20000000000 */
.L_x_11:
[----:B------:R-:W2:Y:S01]  /*0950*/  SHFL.IDX PT, R2, R90, RZ, 0x1f ;  /* 0x00001fff5a027589 */ /* 0x000ea200000e0000 */
[----:B------:R-:W-:Y:S01]  /*0960*/  NOP ;  /* 0x0000000000007918 */ /* 0x000fe20000000000 */
[----:B--2---:R-:W-:-:S13]  /*0970*/  ISETP.NE.AND P0, PT, R2, 0x4, PT ;  /* 0x000000040200780c */ /* 0x004fda0003f05270 */
[----:B------:R-:W-:Y:S05]  /*0980*/  @P0 BRA `(.L_x_12) ;  /* 0x0000000000440947 */ /* 0x000fea0003800000 */
[----:B-1----:R-:W1:Y:S01]  /*0990*/  S2UR UR6, SR_CgaCtaId ;  /* 0x00000000000679c3 */ /* 0x002e620000008800 */
[----:B------:R-:W-:Y:S01]  /*09a0*/  UMOV UR4, 0x100 ;  /* 0x0000010000047882 */ /* 0x000fe20000000000 */
[----:B------:R-:W-:Y:S01]  /*09b0*/  UMOV UR5, 0x400 ;  /* 0x0000040000057882 */ /* 0x000fe20000000000 */
[----:B------:R-:W-:Y:S01]  /*09c0*/  USEL UR4, UR4, 0xe0, UP3 ;  /* 0x000000e004047887 */ /* 0x000fe20009800000 */
[----:B------:R-:W-:Y:S01]  /*09d0*/  UMOV UR8, 0x1 ;  /* 0x0000000100087882 */ /* 0x000fe20000000000 */
[----:B------:R-:W-:Y:S01]  /*09e0*/  ELECT P0, URZ, PT ;  /* 0x0000000000ff782f */ /* 0x000fe20003800000 */
[----:B------:R-:W-:-:S04]  /*09f0*/  UIADD3 UR8, UPT, UPT, -UR8, 0x100000, URZ ;  /* 0x0010000008087890 */ /* 0x000fc8000fffe1ff */
[----:B------:R-:W-:Y:S02]  /*0a00*/  USHF.L.U32 UR9, UR8, 0xb, URZ ;  /* 0x0000000b08097899 */ /* 0x000fe400080006ff */
[----:B------:R-:W-:Y:S02]  /*0a10*/  USHF.L.U32 UR8, UR8, 0x1, URZ ;  /* 0x0000000108087899 */ /* 0x000fe400080006ff */
[----:B-1----:R-:W-:Y:S02]  /*0a20*/  ULEA UR6, UR6, UR5, 0x18 ;  /* 0x0000000506067291 */ /* 0x002fe4000f8ec0ff */
[----:B------:R-:W-:-:S04]  /*0a30*/  UIADD3 UR4, UPT, UPT, -UR4, 0x100000, URZ ;  /* 0x0010000004047890 */ /* 0x000fc8000fffe1ff */
[----:B------:R-:W-:Y:S02]  /*0a40*/  USHF.L.U32 UR5, UR4, 0xb, URZ ;  /* 0x0000000b04057899 */ /* 0x000fe400080006ff */
[----:B------:R-:W-:Y:S01]  /*0a50*/  USHF.L.U32 UR4, UR4, 0x1, URZ ;  /* 0x0000000104047899 */ /* 0x000fe200080006ff */
[----:B------:R-:W1:Y:S03]  /*0a60*/  FENCE.VIEW.ASYNC.S ;  /* 0x00000000000073c6 */ /* 0x000e660000000000 */
[----:B-1----:R2:W1:Y:S08]  /*0a70*/  SYNCS.EXCH.64 URZ, [UR6+0xb0], UR8 ;  /* 0x0000b00806ff75b2 */ /* 0x0024700008000100 */
[----:B------:R2:W1:Y:S02]  /*0a80*/  SYNCS.EXCH.64 URZ, [UR6+0xb8], UR4 ;  /* 0x0000b80406ff75b2 */ /* 0x0004640008000100 */
[----:B--2---:R-:W-:Y:S01]  /*0a90*/  NOP ;  /* 0x0000000000007918 */ /* 0x004fe20000000000 */
.L_x_12:
[----:B------:R-:W2:Y:S01]  /*0aa0*/  SHFL.IDX PT, R2, R90, RZ, 0x1f ;  /* 0x00001fff5a027589 */ /* 0x000ea200000e0000 */
[----:B------:R-:W1:Y:S01]  /*0ab0*/  S2UR UR28, SR_CTAID.X ;  /* 0x00000000001c79c3 */ /* 0x000e620000002500 */
[----:B------:R-:W-:-:S07]  /*0ac0*/  NOP ;  /* 0x0000000000007918 */ /* 0x000fce0000000000 */
[----:B------:R-:W1:Y:S01]  /*0ad0*/  S2UR UR21, SR_CTAID.Y ;  /* 0x00000000001579c3 */ /* 0x000e620000002600 */
[----:B--2---:R-:W-:-:S13]  /*0ae0*/  ISETP.NE.AND P0, PT, R2, 0x5, PT ;  /* 0x000000050200780c */ /* 0x004fda0003f05270 */
[----:B-1----:R-:W-:Y:S05]  /*0af0*/  @P0 BRA `(.L_x_13) ;  /* 0x0000000000480947 */ /* 0x002fea0003800000 */
[----:B------:R-:W1:Y:S01]  /*0b00*/  S2UR UR4, SR_CgaCtaId ;  /* 0x00000000000479c3 */ /* 0x000e620000008800 */
        /* <DEDUP_REMOVED lines=12> */
[----:B-1----:R1:W2:Y:S01]  /*0bd0*/  SYNCS.EXCH.64 URZ, [UR4+0xc0], UR8 ;  /* 0x0000c00804ff75b2 */ /* 0x0022a20008000100 */
[----:B------:R1:W1:Y:S01]  /*0be0*/  SYNCS.EXCH.64 URZ, [UR4+0xd0], UR6 ;  /* 0x0000d00604ff75b2 */ /* 0x0002620008000100 */
[----:B------:R1:W1:Y:S01]  /*0bf0*/  SYNCS.EXCH.64 URZ, [UR4+0xc8], UR8 ;  /* 0x0000c80804ff75b2 */ /* 0x0002620008000100 */
[----:B------:R1:W1:Y:S01]  /*0c00*/  SYNCS.EXCH.64 URZ, [UR4+0xd8], UR6 ;  /* 0x0000d80604ff75b2 */ /* 0x0002620008000100 */
[----:B------:R-:W-:Y:S01]  /*0c10*/  NOP ;  /* 0x0000000000007918 */ /* 0x000fe20000000000 */
.L_x_13:
[----:B------:R-:W-:-:S05]  /*0c20*/  CS2R.32 R82, SR_CgaSize ;  /* 0x0000000000527805 */ /* 0x000fca0000008a00 */
[----:B------:R-:W-:-:S05]  /*0c30*/  IMAD R82, R82, -0xa0, RZ ;  /* 0xffffff6052527824 */ /* 0x000fca00078e02ff */
[----:B------:R-:W-:-:S14]  /*0c40*/  R2UR UR5, R82 ;  /* 0x00000000520572ca */ /* 0x000fdc00000e0000 */
[----:B------:R-:W3:Y:S01]  /*0c50*/  LDCU UR5, c[0x0][UR5+0x2b0] ;  /* 0x00005600050577ac */ /* 0x000ee20008000800 */
[----:B------:R-:W-:Y:S02]  /*0c60*/  I2FP.F32.U32 R5, UR28 ;  /* 0x0000001c00057c45 */ /* 0x000fe40008201000 */
[----:B------:R-:W-:-:S05]  /*0c70*/  CS2R.32 R3, SR_CgaSize ;  /* 0x0000000000037805 */ /* 0x000fca0000008a00 */
[----:B------:R-:W-:-:S06]  /*0c80*/  IMAD R3, R3, -0xa0, RZ ;  /* 0xffffff6003037824 */ /* 0x000fcc00078e02ff */
[----:B------:R-:W4:Y:S01]  /*0c90*/  LDC R3, c[0x0][R3+0x2a0] ;  /* 0x0000a80003037b82 */ /* 0x000f220000000800 */
[----:B------:R-:W-:Y:S02]  /*0ca0*/  I2FP.F32.U32 R4, UR21 ;  /* 0x0000001500047c45 */ /* 0x000fe40008201000 */
[----:B------:R-:W-:-:S05]  /*0cb0*/  CS2R.32 R82, SR_CgaSize ;  /* 0x0000000000527805 */ /* 0x000fca0000008a00 */
[----:B------:R-:W-:-:S05]  /*0cc0*/  IMAD R82, R82, -0xa0, RZ ;  /* 0xffffff6052527824 */ /* 0x000fca00078e02ff */
[----:B-1----:R-:W-:-:S14]  /*0cd0*/  R2UR UR4, R82 ;  /* 0x00000000520472ca */ /* 0x002fdc00000e0000 */
[----:B------:R-:W1:Y:S01]  /*0ce0*/  LDCU UR4, c[0x0][UR4+0x2b4] ;  /* 0x00005680040477ac */ /* 0x000e620008000800 */
[----:B------:R-:W-:Y:S01]  /*0cf0*/  NOP ;  /* 0x0000000000007918 */ /* 0x000fe20000000000 */
[----:B------:R-:W2:Y:S01]  /*0d00*/  LDCU UR19, c[0x0][0xc24] ;  /* 0x00018480ff1377ac */ /* 0x000ea20008000800 */
[----:B------:R-:W-:-:S05]  /*0d10*/  CS2R.32 R2, SR_CgaSize ;  /* 0x0000000000027805 */ /* 0x000fca0000008a00 */
[----:B------:R-:W-:-:S06]  /*0d20*/  IMAD R2, R2, -0xa0, RZ ;  /* 0xffffff6002027824 */ /* 0x000fcc00078e02ff */
[----:B------:R-:W4:Y:S01]  /*0d30*/  LDC R2, c[0x0][R2+0x2a4] ;  /* 0x0000a90002027b82 */ /* 0x000f220000000800 */
[----:B---3--:R-:W-:-:S07]  /*0d40*/  FMUL R5, R5, UR5 ;  /* 0x0000000505057c20 */ /* 0x008fce0008400000 */
[----:B------:R-:W3:Y:S01]  /*0d50*/  S2UR UR49, SR_CTAID.Z ;  /* 0x00000000003179c3 */ /* 0x000ee20000002700 */
[----:B-1----:R-:W-:Y:S01]  /*0d60*/  FMUL R4, R4, UR4 ;  /* 0x0000000404047c20 */ /* 0x002fe20008400000 */
[----:B------:R-:W1:Y:S01]  /*0d70*/  F2I.U32.TRUNC.NTZ R82, R5 ;  /* 0x0000000500527305 */ /* 0x000e62000020f000 */
[----:B--2---:R-:W-:-:S07]  /*0d80*/  UISETP.GE.AND UP0, UPT, UR19, 0x1, UPT ;  /* 0x000000011300788c */ /* 0x004fce000bf06270 */
[----:B------:R-:W2:Y:S01]  /*0d90*/  F2I.U32.TRUNC.NTZ R81, R4 ;  /* 0x0000000400517305 */ /* 0x000ea2000020f000 */
[----:B-1----:R-:W-:-:S05]  /*0da0*/  IADD3 R82, PT, PT, -R82, RZ, RZ ;  /* 0x000000ff52527210 */ /* 0x002fca0007ffe1ff */
[----:B----4-:R-:W-:Y:S01]  /*0db0*/  IMAD R82, R3, R82, UR28 ;  /* 0x0000001c03527e24 */ /* 0x010fe2000f8e0252 */
[----:B--2---:R-:W-:-:S05]  /*0dc0*/  IADD3 R81, PT, PT, -R81, RZ, RZ ;  /* 0x000000ff51517210 */ /* 0x004fca0007ffe1ff */
[----:B------:R-:W-:Y:S01]  /*0dd0*/  IMAD R81, R2, R81, UR21 ;  /* 0x0000001502517e24 */ /* 0x000fe2000f8e0251 */
[----:B------:R-:W-:Y:S06]  /*0de0*/  BAR.SYNC.DEFER_BLOCKING 0x0 ;  /* 0x0000000000007b1d */ /* 0x000fec0000010000 */
[----:B---3--:R-:W-:Y:S05]  /*0df0*/  BRA.U !UP0, `(.L_x_14) ;  /* 0x0000000108d47547 */ /* 0x008fea000b800000 */
[----:B------:R-:W1:Y:S01]  /*0e00*/  LDCU.128 UR24, c[0x0][0xc10] ;  /* 0x00018200ff1877ac */ /* 0x000e620008000c00 */
[----:B------:R-:W2:Y:S01]  /*0e10*/  LDCU UR6, c[0x0][0x370] ;  /* 0x00006e00ff0677ac */ /* 0x000ea20008000800 */
[----:B------:R-:W3:Y:S01]  /*0e20*/  LDCU UR4, c[0x0][0x374] ;  /* 0x00006e80ff0477ac */ /* 0x000ee20008000800 */
[----:B------:R-:W4:Y:S01]  /*0e30*/  LDCU UR20, c[0x0][0xc0c] ;  /* 0x00018180ff1477ac */ /* 0x000f220008000800 */
[----:B------:R-:W4:Y:S01]  /*0e40*/  LDCU UR5, c[0x0][0xc20] ;  /* 0x00018400ff0577ac */ /* 0x000f220008000800 */
[----:B------:R-:W4:Y:S01]  /*0e50*/  LDCU.64 UR16, c[0x0][0xc28] ;  /* 0x00018500ff1077ac */ /* 0x000f220008000a00 */
[----:B-1----:R-:W-:Y:S02]  /*0e60*/  UISETP.NE.AND UP0, UPT, UR26, 0x1, UPT ;  /* 0x000000011a00788c */ /* 0x002fe4000bf05270 */
[----:B---3--:R-:W-:Y:S02]  /*0e70*/  UIMAD.WIDE.U32 UR8, UR4, UR27, URZ ;  /* 0x0000001b040872a5 */ /* 0x008fe4000f8e00ff */
[----:B--2---:R-:W-:-:S02]  /*0e80*/  UIMAD.WIDE.U32 UR10, UR6, UR24, URZ ;  /* 0x00000018060a72a5 */ /* 0x004fc4000f8e00ff */
[----:B----4-:R-:W-:Y:S02]  /*0e90*/  UISETP.NE.AND UP2, UPT, UR20, 0x1, UPT ;  /* 0x000000011400788c */ /* 0x010fe4000bf45270 */
[----:B------:R-:W-:Y:S01]  /*0ea0*/  UISETP.NE.AND UP4, UPT, UR19, 0x1, UPT ;  /* 0x000000011300788c */ /* 0x000fe2000bf85270 */
[----:B------:R-:W-:Y:S02]  /*0eb0*/  UMOV UR8, UR9 ;  /* 0x0000000900087c82 */ /* 0x000fe40008000000 */
[----:B------:R-:W-:Y:S01]  /*0ec0*/  UMOV UR10, UR11 ;  /* 0x0000000b000a7c82 */ /* 0x000fe20008000000 */
[----:B------:R-:W-:Y:S02]  /*0ed0*/  @UP0 USHF.R.U32.HI UR4, URZ, UR5, UR8 ;  /* 0x00000005ff040299 */ /* 0x000fe40008011608 */
[----:B------:R-:W-:Y:S02]  /*0ee0*/  UIMAD.WIDE.U32 UR12, UR21, UR27, URZ ;  /* 0x0000001b150c72a5 */ /* 0x000fe4000f8e00ff */
[----:B------:R-:W-:-:S02]  /*0ef0*/  UIMAD.WIDE.U32 UR8, UR4, UR16, URZ ;  /* 0x00000010040872a5 */ /* 0x000fc4000f8e00ff */
[----:B------:R-:W-:Y:S02]  /*0f00*/  @UP2 USHF.R.U32.HI UR6, URZ, UR25, UR10 ;  /* 0x00000019ff062299 */ /* 0x000fe4000801160a */
[----:B------:R-:W-:Y:S02]  /*0f10*/  UIMAD.WIDE.U32 UR14, UR28, UR24, URZ ;  /* 0x000000181c0e72a5 */ /* 0x000fe4000f8e00ff */
[----:B------:R-:W-:Y:S01]  /*0f20*/  UIMAD.WIDE.U32 UR10, UR6, UR16, URZ ;  /* 0x00000010060a72a5 */ /* 0x000fe2000f8e00ff */
[----:B------:R-:W-:Y:S01]  /*0f30*/  UMOV UR12, UR13 ;  /* 0x0000000d000c7c82 */ /* 0x000fe20008000000 */
[----:B------:R-:W-:Y:S01]  /*0f40*/  UMOV UR8, UR9 ;  /* 0x0000000900087c82 */ /* 0x000fe20008000000 */
[----:B------:R-:W-:Y:S02]  /*0f50*/  USHF.R.U32.HI UR12, URZ, UR5, UR12 ;  /* 0x00000005ff0c7299 */ /* 0x000fe4000801160c */
[----:B------:R-:W-:Y:S01]  /*0f60*/  @UP4 USHF.R.U32.HI UR4, URZ, UR17, UR8 ;  /* 0x00000011ff044299 */ /* 0x000fe20008011608 */
[----:B------:R-:W-:Y:S01]  /*0f70*/  UMOV UR14, UR15 ;  /* 0x0000000f000e7c82 */ /* 0x000fe20008000000 */
[----:B------:R-:W-:Y:S01]  /*0f80*/  UMOV UR10, UR11 ;  /* 0x0000000b000a7c82 */ /* 0x000fe20008000000 */
[----:B------:R-:W-:-:S02]  /*0f90*/  USHF.R.U32.HI UR14, URZ, UR25, UR14 ;  /* 0x00000019ff0e7299 */ /* 0x000fc4000801160e */
[----:B------:R-:W-:Y:S02]  /*0fa0*/  USEL UR5, UR21, UR12, !UP0 ;  /* 0x0000000c15057287 */ /* 0x000fe4000c000000 */
[----:B------:R-:W-:Y:S02]  /*0fb0*/  @UP4 USHF.R.U32.HI UR6, URZ, UR17, UR10 ;  /* 0x00000011ff064299 */ /* 0x000fe4000801160a */
[----:B------:R-:W-:Y:S02]  /*0fc0*/  UIMAD UR7, UR4, UR19, URZ ;  /* 0x00000013040772a4 */ /* 0x000fe4000f8e02ff */
[----:B------:R-:W-:Y:S02]  /*0fd0*/  USEL UR4, UR28, UR14, !UP2 ;  /* 0x0000000e1c047287 */ /* 0x000fe4000d000000 */
[----:B------:R-:W-:Y:S02]  /*0fe0*/  UIMAD UR10, UR6, UR19, URZ ;  /* 0x00000013060a72a4 */ /* 0x000fe4000f8e02ff */
[----:B------:R-:W-:-:S02]  /*0ff0*/  UISETP.GE.AND UP0, UPT, UR5, UR7, UPT ;  /* 0x000000070500728c */ /* 0x000fc4000bf06270 */
[----:B------:R-:W-:Y:S02]  /*1000*/  UIMAD.WIDE.U32 UR8, UR5, UR16, URZ ;  /* 0x00000010050872a5 */ /* 0x000fe4000f8e00ff */
[----:B------:R-:W-:Y:S02]  /*1010*/  UISETP.GE.OR UP0, UPT, UR4, UR10, UP0 ;  /* 0x0000000a0400728c */ /* 0x000fe40008706670 */
[----:B------:R-:W-:Y:S02]  /*1020*/  UIMAD.WIDE.U32 UR10, UR4, UR16, URZ ;  /* 0x00000010040a72a5 */ /* 0x000fe4000f8e00ff */
[----:B------:R-:W-:Y:S01]  /*1030*/  UIADD3 UR10, UPT, UPT, -UR4, URZ, URZ ;  /* 0x000000ff040a7290 */ /* 0x000fe2000fffe1ff */
[----:B------:R-:W-:Y:S01]  /*1040*/  UMOV UR8, UR9 ;  /* 0x0000000900087c82 */ /* 0x000fe20008000000 */
[----:B------:R-:W-:Y:S02]  /*1050*/  UIADD3 UR9, UPT, UPT, -UR5, URZ, URZ ;  /* 0x000000ff05097290 */ /* 0x000fe4000fffe1ff */
[----:B------:R-:W-:-:S03]  /*1060*/  USHF.R.U32.HI UR8, URZ, UR17, UR8 ;  /* 0x00000011ff087299 */ /* 0x000fc60008011608 */
[----:B------:R-:W-:Y:S01]  /*1070*/  @!UP0 UMOV UR7, UR11 ;  /* 0x0000000b00078c82 */ /* 0x000fe20008000000 */
[----:B------:R-:W-:Y:S02]  /*1080*/  UIMAD UR21, UR26, UR9, UR21 ;  /* 0x000000091a1572a4 */ /* 0x000fe4000f8e0215 */
[----:B------:R-:W-:Y:S02]  /*1090*/  USEL UR8, UR5, UR8, !UP4 ;  /* 0x0000000805087287 */ /* 0x000fe4000e000000 */
[----:B------:R-:W-:Y:S02]  /*10a0*/  @!UP0 USHF.R.U32.HI UR7, URZ, UR17, UR7 ;  /* 0x00000011ff078299 */ /* 0x000fe40008011607 */
[----:B------:R-:W-:Y:S02]  /*10b0*/  UIADD3 UR9, UPT, UPT, -UR8, URZ, URZ ;  /* 0x000000ff08097290 */ /* 0x000fe4000fffe1ff */
[----:B------:R-:W-:Y:S02]  /*10c0*/  @!UP0 USEL UR7, UR4, UR7, !UP4 ;  /* 0x0000000704078287 */ /* 0x000fe4000e000000 */
[----:B------:R-:W-:-:S02]  /*10d0*/  UIMAD UR9, UR19, UR9, UR5 ;  /* 0x00000009130972a4 */ /* 0x000fc4000f8e0205 */
[----:B------:R-:W-:Y:S02]  /*10e0*/  @!UP0 UIADD3 UR8, UPT, UPT, UR8, -UR7, URZ ;  /* 0x8000000708088290 */ /* 0x000fe4000fffe0ff */
[----:B------:R-:W-:Y:S02]  /*10f0*/  @!UP0 UIMAD UR7, UR9, UR6, UR7 ;  /* 0x00000006090782a4 */ /* 0x000fe4000f8e0207 */
[----:B------:R-:W-:Y:S02]  /*1100*/  @!UP0 UIMAD UR5, UR8, UR19, UR4 ;  /* 0x00000013080582a4 */ /* 0x000fe4000f8e0204 */
[----:B------:R-:W-:Y:S02]  /*1110*/  UIMAD UR6, UR20, UR10, UR28 ;  /* 0x0000000a140672a4 */ /* 0x000fe4000f8e021c */
[----:B------:R-:W-:Y:S01]  /*1120*/  UIMAD UR21, UR5, UR26, UR21 ;  /* 0x0000001a051572a4 */ /* 0x000fe2000f8e0215 */
[----:B------:R-:W-:Y:S02]  /*1130*/  @!UP0 UMOV UR4, UR7 ;  /* 0x0000000700048c82 */ /* 0x000fe40008000000 */
[----:B------:R-:W-:-:S12]  /*1140*/  UIMAD UR28, UR4, UR20, UR6 ;  /* 0x00000014041c72a4 */ /* 0x000fd8000f8e0206 */
.L_x_14:
[----:B------:R-:W1:Y:S02]  /*1150*/  LDCU UR4, c[0x0][0xc30] ;  /* 0x00018600ff0477ac */ /* 0x000e640008000800 */
[----:B-1----:R-:W-:-:S09]  /*1160*/  UISETP.NE.AND UP0, UPT, UR4, 0x1, UPT ;  /* 0x000000010400788c */ /* 0x002fd2000bf05270 */
[----:B------:R-:W-:Y:S05]  /*1170*/  BRA.U UP0, `(.L_x_15) ;  /* 0x0000000100447547 */ /* 0x000fea000b800000 */
[----:B------:R-:W1:Y:S01]  /*1180*/  LDCU.128 UR8, c[0x0][0xc10] ;  /* 0x00018200ff0877ac */ /* 0x000e620008000c00 */
[----:B------:R-:W2:Y:S01]  /*1190*/  LDCU UR12, c[0x0][0xc0c] ;  /* 0x00018180ff0c77ac */ /* 0x000ea20008000800 */
[----:B------:R-:W3:Y:S01]  /*11a0*/  LDCU UR13, c[0x0][0xc20] ;  /* 0x00018400ff0d77ac */ /* 0x000ee20008000800 */
[----:B-1----:R-:W-:Y:S02]  /*11b0*/  UIMAD.WIDE.U32 UR6, UR28, UR8, URZ ;  /* 0x000000081c0672a5 */ /* 0x002fe4000f8e00ff */
[----:B------:R-:W-:Y:S02]  /*11c0*/  UIMAD.WIDE.U32 UR4, UR21, UR11, URZ ;  /* 0x0000000b150472a5 */ /* 0x000fe4000f8e00ff */
[----:B--2---:R-:W-:Y:S02]  /*11d0*/  UISETP.NE.AND UP2, UPT, UR12, 0x1, UPT ;  /* 0x000000010c00788c */ /* 0x004fe4000bf45270 */
[----:B------:R-:W-:Y:S01]  /*11e0*/  UISETP.NE.AND UP0, UPT, UR10, 0x1, UPT ;  /* 0x000000010a00788c */ /* 0x000fe2000bf05270 */
[----:B------:R-:W-:-:S02]  /*11f0*/  UMOV UR6, UR7 ;  /* 0x0000000700067c82 */ /* 0x000fc40008000000 */
[----:B------:R-:W-:Y:S01]  /*1200*/  UMOV UR4, UR5 ;  /* 0x0000000500047c82 */ /* 0x000fe20008000000 */
[----:B------:R-:W-:Y:S02]  /*1210*/  USHF.R.U32.HI UR6, URZ, UR9, UR6 ;  /* 0x00000009ff067299 */ /* 0x000fe40008011606 */
[----:B---3--:R-:W-:Y:S02]  /*1220*/  USHF.R.U32.HI UR4, URZ, UR13, UR4 ;  /* 0x0000000dff047299 */ /* 0x008fe40008011604 */
[----:B------:R-:W-:Y:S02]  /*1230*/  USEL UR5, UR28, UR6, !UP2 ;  /* 0x000000061c057287 */ /* 0x000fe4000d000000 */
[----:B------:R-:W-:-:S04]  /*1240*/  USEL UR4, UR21, UR4, !UP0 ;  /* 0x0000000415047287 */ /* 0x000fc8000c000000 */
[----:B------:R-:W-:Y:S02]  /*1250*/  UIADD3 UR6, UPT, UPT, UR5, -UR4, URZ ;  /* 0x8000000405067290 */ /* 0x000fe4000fffe0ff */
[----:B------:R-:W-:Y:S02]  /*1260*/  UIADD3 UR4, UPT, UPT, -UR5, UR4, URZ ;  /* 0x0000000405047290 */ /* 0x000fe4000fffe1ff */
[----:B------:R-:W-:Y:S02]  /*1270*/  UIMAD UR21, UR6, UR10, UR21 ;  /* 0x0000000a061572a4 */ /* 0x000fe4000f8e0215 */
[----:B------:R-:W-:-:S12]  /*1280*/  UIMAD UR28, UR4, UR12, UR28 ;  /* 0x0000000c041c72a4 */ /* 0x000fd8000f8e021c */
.L_x_15:
[----:B------:R-:W-:Y:S01]  /*1290*/  BAR.SYNC.DEFER_BLOCKING 0x0 ;  /* 0x0000000000007b1d */ /* 0x000fe20000010000 */
[----:B------:R-:W-:Y:S01]  /*12a0*/  UISETP.NE.AND UP0, UPT, UR18, 0x2, UPT ;  /* 0x000000021200788c */ /* 0x000fe2000bf05270 */
[----:B------:R-:W-:Y:S02]  /*12b0*/  ISETP.NE.OR P3, PT, R0, 0x2, !P3 ;  /* 0x000000020000780c */ /* 0x000fe40005f65670 */
[----:B------:R-:W-:Y:S02]  /*12c0*/  LOP3.LUT R0, R87, 0x1f, RZ, 0xc0, !PT ;  /* 0x0000001f57007812 */ /* 0x000fe400078ec0ff */
[----:B------:R-:W1:Y:S04]  /*12d0*/  LDCU UR39, c[0x0][0xc24] ;  /* 0x00018480ff2777ac */ /* 0x000e680008000800 */
[----:B------:R-:W-:Y:S05]  /*12e0*/  BRA.U UP0, `(.L_x_16) ;  /* 0x00000021000c7547 */ /* 0x000fea000b800000 */
[----:B------:R-:W2:Y:S01]  /*12f0*/  LDCU UR7, c[0x0][0x394] ;  /* 0x00007280ff0777ac */ /* 0x000ea20008000800 */
[----:B------:R-:W-:Y:S01]  /*1300*/  PLOP3.LUT P1, PT, PT, PT, UP3, 0x80, 0x8 ;  /* 0x000000000008781c */ /* 0x000fe20003f2f038 */
[----:B------:R-:W-:Y:S01]  /*1310*/  IMAD.MOV.U32 R2, RZ, RZ, RZ ;  /* 0x000000ffff027224 */ /* 0x000fe200078e00ff */
[----:B------:R-:W-:Y:S01]  /*1320*/  ISETP.EQ.OR P2, PT, R0, RZ, P3 ;  /* 0x000000ff0000720c */ /* 0x000fe20001f42670 */
[----:B------:R-:W3:Y:S01]  /*1330*/  LDCU UR6, c[0x0][0x5d8] ;  /* 0x0000bb00ff0677ac */ /* 0x000ee20008000800 */
[----:B------:R-:W-:Y:S01]  /*1340*/  PLOP3.LUT P1, PT, P1, PT, PT, 0x8, 0x80 ;  /* 0x000000000080781c */ /* 0x000fe20000f2e170 */
[----:B------:R-:W4:Y:S01]  /*1350*/  LDCU UR68, c[0x0][0x370] ;  /* 0x00006e00ff4477ac */ /* 0x000f220008000800 */
[----:B------:R-:W1:Y:S01]  /*1360*/  LDCU.64 UR60, c[0x0][0x348] ;  /* 0x00006900ff3c77ac */ /* 0x000e620008000a00 */
[----:B------:R-:W1:Y:S01]  /*1370*/  LDCU UR67, c[0x0][0x374] ;  /* 0x00006e80ff4377ac */ /* 0x000e620008000800 */
[----:B--2---:R-:W-:Y:S02]  /*1380*/  UIADD3 UR5, UPT, UPT, UR7, 0x3f, URZ ;  /* 0x0000003f07057890 */ /* 0x004fe4000fffe0ff */
[----:B---3--:R-:W-:-:S02]  /*1390*/  UIADD3 UR6, UPT, UPT, UR6, 0x7f, URZ ;  /* 0x0000007f06067890 */ /* 0x008fc4000fffe0ff */
[----:B------:R-:W-:Y:S02]  /*13a0*/  USHF.R.S32.HI UR4, URZ, 0x1f, UR5 ;  /* 0x0000001fff047899 */ /* 0x000fe40008011405 */
[----:B------:R-:W-:Y:S02]  /*13b0*/  UIADD3 UR72, UPT, UPT, UR7, 0x7e, URZ ;  /* 0x0000007e07487890 */ /* 0x000fe4000fffe0ff */
[----:B------:R-:W-:Y:S02]  /*13c0*/  ULEA.HI UR4, UR4, UR5, URZ, 0x6 ;  /* 0x0000000504047291 */ /* 0x000fe4000f8f30ff */
[----:B------:R-:W-:Y:S02]  /*13d0*/  UIADD3 UR5, UPT, UPT, UR7, -0x1, URZ ;  /* 0xffffffff07057890 */ /* 0x000fe4000fffe0ff */
[----:B------:R-:W-:Y:S02]  /*13e0*/  USHF.R.S32.HI UR70, URZ, 0x6, UR4 ;  /* 0x00000006ff467899 */ /* 0x000fe40008011404 */
[----:B------:R-:W-:-:S02]  /*13f0*/  UISETP.GE.U32.AND UP1, UPT, UR5, -0x7f, UPT ;  /* 0xffffff810500788c */ /* 0x000fc4000bf26070 */
[----:B------:R-:W-:Y:S02]  /*1400*/  UISETP.LT.U32.AND UP0, UPT, UR70, 0x6, UPT ;  /* 0x000000064600788c */ /* 0x000fe4000bf01070 */
[----:B------:R-:W-:Y:S02]  /*1410*/  USHF.R.S32.HI UR4, URZ, 0x1f, UR6 ;  /* 0x0000001fff047899 */ /* 0x000fe40008011406 */
[----:B------:R-:W-:Y:S02]  /*1420*/  USEL UR69, UR70, 0x6, UP0 ;  /* 0x0000000646457887 */ /* 0x000fe40008000000 */
[----:B------:R-:W-:Y:S02]  /*1430*/  ULEA.HI UR4, UR4, UR6, URZ, 0x7 ;  /* 0x0000000604047291 */ /* 0x000fe4000f8f38ff */
[----:B------:R-:W-:Y:S02]  /*1440*/  UIADD3 UR58, UPT, UPT, UR69, -0x1, URZ ;  /* 0xffffffff453a7890 */ /* 0x000fe4000fffe0ff */
[----:B------:R-:W-:-:S02]  /*1450*/  @UP1 UIADD3 UR58, UPT, UPT, UR69, URZ, URZ ;  /* 0x000000ff453a1290 */ /* 0x000fc4000fffe0ff */
[----:B------:R-:W-:Y:S02]  /*1460*/  USHF.R.S32.HI UR66, URZ, 0x7, UR4 ;  /* 0x00000007ff427899 */ /* 0x000fe40008011404 */
[----:B------:R-:W-:Y:S02]  /*1470*/  UIADD3 UR71, UPT, UPT, UR70, -UR69, URZ ;  /* 0x8000004546477290 */ /* 0x000fe4000fffe0ff */
[----:B------:R-:W-:Y:S01]  /*1480*/  UIADD3 UR58, UPT, UPT, UR58, 0x1, URZ ;  /* 0x000000013a3a7890 */ /* 0x000fe2000fffe0ff */
[----:B------:R-:W-:Y:S01]  /*1490*/  UMOV UR35, 0x1 ;  /* 0x0000000100237882 */ /* 0x000fe20000000000 */
[----:B-1--4-:R-:W-:-:S10]  /*14a0*/  UMOV UR38, URZ ;  /* 0x000000ff00267c82 */ /* 0x012fd40008000000 */
.L_x_32:
[----:B------:R-:W-:Y:S01]  /*14b0*/  IMAD.U32 R4, RZ, RZ, UR66 ;  /* 0x00000042ff047e24 */ /* 0x000fe2000f8e00ff */
[----:B------:R-:W1:Y:S04]  /*14c0*/  LDCU UR63, c[0x0][0x5dc] ;  /* 0x0000bb80ff3f77ac */ /* 0x000e680008000800 */
[-C--:B------:R-:W-:Y:S01]  /*14d0*/  IABS R0, R4.reuse ;  /* 0x0000000400007213 */ /* 0x080fe20000000000 */
[----:B------:R-:W2:Y:S01]  /*14e0*/  LDCU UR62, c[0x0][0x5e0] ;  /* 0x0000bc00ff3e77ac */ /* 0x000ea20008000800 */
[----:B------:R-:W-:Y:S02]  /*14f0*/  IABS R4, R4 ;  /* 0x0000000400047213 */ /* 0x000fe40000000000 */
[----:B------:R-:W-:Y:S01]  /*1500*/  R2UR UR6, R0 ;  /* 0x00000000000672ca */ /* 0x000fe200000e0000 */
[----:B------:R-:W-:Y:S01]  /*1510*/  UMOV UR48, 0x400 ;  /* 0x0000040000307882 */ /* 0x000fe20000000000 */
[----:B------:R-:W-:Y:S01]  /*1520*/  USHF.L.U32 UR46, UR28, 0x7, URZ ;  /* 0x000000071c2e7899 */ /* 0x000fe200080006ff */
[----:B------:R-:W-:Y:S01]  /*1530*/  UMOV UR15, URZ ;  /* 0x000000ff000f7c82 */ /* 0x000fe20008000000 */
[----:B-1----:R-:W-:-:S09]  /*1540*/  IMAD.U32 R3, RZ, RZ, UR63 ;  /* 0x0000003fff037e24 */ /* 0x002fd2000f8e00ff */
[----:B------:R-:W1:Y:S08]  /*1550*/  I2F.RP R6, UR6 ;  /* 0x0000000600067d06 */ /* 0x000e700008209400 */
[----:B-1----:R-:W1:Y:S02]  /*1560*/  MUFU.RCP R5, R6 ;  /* 0x0000000600057308 */ /* 0x002e640000001000 */
[----:B-1----:R-:W-:-:S06]  /*1570*/  VIADD R5, R5, 0xffffffe ;  /* 0x0ffffffe05057836 */ /* 0x002fcc0000000000 */
[----:B------:R-:W1:Y:S02]  /*1580*/  F2I.FTZ.U32.TRUNC.NTZ R0, R5 ;  /* 0x0000000500007305 */ /* 0x000e64000021f000 */
[----:B-1----:R-:W-:Y:S02]  /*1590*/  R2UR UR5, R0 ;  /* 0x00000000000572ca */ /* 0x002fe400000e0000 */
[----:B------:R-:W-:Y:S01]  /*15a0*/  IABS R0, R3 ;  /* 0x0000000300007213 */ /* 0x000fe20000000000 */
[----:B------:R-:W-:-:S03]  /*15b0*/  IMAD.U32 R3, RZ, RZ, UR21 ;  /* 0x00000015ff037e24 */ /* 0x000fc6000f8e00ff */
[----:B------:R-:W-:Y:S01]  /*15c0*/  R2UR UR8, R0 ;  /* 0x00000000000872ca */ /* 0x000fe200000e0000 */
[----:B------:R-:W-:Y:S01]  /*15d0*/  IMAD.MOV R0, RZ, RZ, -R4 ;  /* 0x000000ffff007224 */ /* 0x000fe200078e0a04 */
[----:B------:R-:W-:-:S04]  /*15e0*/  IABS R3, R3 ;  /* 0x0000000300037213 */ /* 0x000fc80000000000 */
[----:B------:R-:W-:Y:S01]  /*15f0*/  R2UR UR9, R3 ;  /* 0x00000000030972ca */ /* 0x000fe200000e0000 */
[----:B------:R-:W-:-:S04]  /*1600*/  UIADD3 UR4, UPT, UPT, URZ, -UR5, URZ ;  /* 0x80000005ff047290 */ /* 0x000fc8000fffe0ff */
[----:B------:R-:W-:Y:S02]  /*1610*/  UIMAD UR7, UR4, UR6, URZ ;  /* 0x00000006040772a4 */ /* 0x000fe4000f8e02ff */
[----:B------:R-:W1:Y:S01]  /*1620*/  I2F.RP R3, UR8 ;  /* 0x0000000800037d06 */ /* 0x000e620008209400 */
[----:B------:R-:W-:Y:S02]  /*1630*/  UMOV UR4, URZ ;  /* 0x000000ff00047c82 */ /* 0x000fe40008000000 */
[----:B------:R-:W-:Y:S02]  /*1640*/  UIMAD.WIDE.U32 UR4, UR5, UR7, UR4 ;  /* 0x00000007050472a5 */ /* 0x000fe4000f8e0004 */
[----:B------:R-:W-:-:S05]  /*1650*/  R2UR UR7, R0 ;  /* 0x00000000000772ca */ /* 0x000fca00000e0000 */
[----:B------:R-:W-:Y:S02]  /*1660*/  UMOV UR4, UR5 ;  /* 0x0000000500047c82 */ /* 0x000fe40008000000 */
[----:B------:R-:W-:Y:S01]  /*1670*/  UIMAD.WIDE.U32 UR4, UR4, UR9, URZ ;  /* 0x00000009040472a5 */ /* 0x000fe2000f8e00ff */
[----:B-1----:R-:W1:Y:S06]  /*1680*/  MUFU.RCP R3, R3 ;  /* 0x0000000300037308 */ /* 0x002e6c0000001000 */
[----:B------:R-:W-:Y:S02]  /*1690*/  UMOV UR4, UR5 ;  /* 0x0000000500047c82 */ /* 0x000fe40008000000 */
[----:B------:R-:W-:-:S04]  /*16a0*/  UIMAD UR5, UR4, UR7, UR9 ;  /* 0x00000007040572a4 */ /* 0x000fc8000f8e0209 */
[----:B------:R-:W-:Y:S01]  /*16b0*/  UISETP.GT.U32.AND UP0, UPT, UR6, UR5, UPT ;  /* 0x000000050600728c */ /* 0x000fe2000bf04070 */
[----:B-1----:R-:W-:-:S10]  /*16c0*/  VIADD R4, R3, 0xffffffe ;  /* 0x0ffffffe03047836 */ /* 0x002fd40000000000 */
[----:B------:R-:W-:Y:S01]  /*16d0*/  @!UP0 UIADD3 UR5, UPT, UPT, UR5, -UR6, URZ ;  /* 0x8000000605058290 */ /* 0x000fe2000fffe0ff */
[----:B------:R-:W1:Y:S01]  /*16e0*/  F2I.FTZ.U32.TRUNC.NTZ R0, R4 ;  /* 0x0000000400007305 */ /* 0x000e62000021f000 */
[----:B------:R-:W-:Y:S02]  /*16f0*/  @!UP0 UIADD3 UR4, UPT, UPT, UR4, 0x1, URZ ;  /* 0x0000000104048890 */ /* 0x000fe4000fffe0ff */
[----:B------:R-:W-:Y:S02]  /*1700*/  UISETP.GE.U32.AND UP1, UPT, UR5, UR6, UPT ;  /* 0x000000060500728c */ /* 0x000fe4000bf26070 */
[----:B------:R-:W-:-:S04]  /*1710*/  ULOP3.LUT UR5, UR21, UR66, URZ, 0x3c, !UPT ;  /* 0x0000004215057292 */ /* 0x000fc8000f8e3cff */
[----:B------:R-:W-:-:S05]  /*1720*/  UISETP.GE.AND UP0, UPT, UR5, URZ, UPT ;  /* 0x000000ff0500728c */ /* 0x000fca000bf06270 */
[----:B------:R-:W-:Y:S01]  /*1730*/  @UP1 UIADD3 UR4, UPT, UPT, UR4, 0x1, URZ ;  /* 0x0000000104041890 */ /* 0x000fe2000fffe0ff */
[----:B-1----:R-:W-:Y:S01]  /*1740*/  R2UR UR5, R0 ;  /* 0x00000000000572ca */ /* 0x002fe200000e0000 */
[----:B------:R-:W-:Y:S01]  /*1750*/  UISETP.NE.AND UP1, UPT, UR66, URZ, UPT ;  /* 0x000000ff4200728c */ /* 0x000fe2000bf25270 */
[----:B--2---:R-:W-:-:S04]  /*1760*/  IMAD.U32 R0, RZ, RZ, UR62 ;  /* 0x0000003eff007e24 */ /* 0x004fc8000f8e00ff */
[----:B------:R-:W-:Y:S01]  /*1770*/  UMOV UR7, UR4 ;  /* 0x0000000400077c82 */ /* 0x000fe20008000000 */
[----:B------:R-:W-:Y:S01]  /*1780*/  IABS R0, R0 ;  /* 0x0000000000007213 */ /* 0x000fe20000000000 */
[----:B------:R-:W-:-:S03]  /*1790*/  @!UP0 UIADD3 UR7, UPT, UPT, -UR7, URZ, URZ ;  /* 0x000000ff07078290 */ /* 0x000fc6000fffe1ff */
[----:B------:R-:W-:Y:S01]  /*17a0*/  R2UR UR9, R0 ;  /* 0x00000000000972ca */ /* 0x000fe200000e0000 */
[----:B------:R-:W-:Y:S02]  /*17b0*/  @!UP1 ULOP3.LUT UR7, URZ, UR66, URZ, 0x33, !UPT ;  /* 0x00000042ff079292 */ /* 0x000fe4000f8e33ff */
[----:B------:R-:W-:-:S04]  /*17c0*/  UIADD3 UR4, UPT, UPT, URZ, -UR5, URZ ;  /* 0x80000005ff047290 */ /* 0x000fc8000fffe0ff */
[----:B------:R-:W-:Y:S01]  /*17d0*/  IMAD.U32 R3, RZ, RZ, UR7 ;  /* 0x00000007ff037e24 */ /* 0x000fe2000f8e00ff */
[----:B------:R-:W-:-:S03]  /*17e0*/  UIMAD UR6, UR4, UR8, URZ ;  /* 0x00000008040672a4 */ /* 0x000fc6000f8e02ff */
[----:B------:R-:W-:Y:S01]  /*17f0*/  UMOV UR4, URZ ;  /* 0x000000ff00047c82 */ /* 0x000fe20008000000 */
[----:B------:R-:W-:Y:S01]  /*1800*/  IABS R3, R3 ;  /* 0x0000000300037213 */ /* 0x000fe20000000000 */
[----:B------:R-:W-:-:S03]  /*1810*/  UIMAD.WIDE.U32 UR4, UR5, UR6, UR4 ;  /* 0x00000006050472a5 */ /* 0x000fc6000f8e0004 */
[----:B------:R-:W-:Y:S02]  /*1820*/  R2UR UR10, R3 ;  /* 0x00000000030a72ca */ /* 0x000fe400000e0000 */
[----:B------:R-:W1:Y:S02]  /*1830*/  I2F.RP R3, UR9 ;  /* 0x0000000900037d06 */ /* 0x000e640008209400 */
[----:B------:R-:W-:-:S09]  /*1840*/  UMOV UR4, UR5 ;  /* 0x0000000500047c82 */ /* 0x000fd20008000000 */
[----:B------:R-:W-:Y:S01]  /*1850*/  UIMAD.WIDE.U32 UR4, UR4, UR10, URZ ;  /* 0x0000000a040472a5 */ /* 0x000fe2000f8e00ff */
[----:B-1----:R-:W1:Y:S06]  /*1860*/  MUFU.RCP R0, R3 ;  /* 0x0000000300007308 */ /* 0x002e6c0000001000 */
[----:B------:R-:W-:Y:S02]  /*1870*/  UMOV UR4, UR5 ;  /* 0x0000000500047c82 */ /* 0x000fe40008000000 */
[----:B------:R-:W-:-:S04]  /*1880*/  UIADD3 UR5, UPT, UPT, -UR4, URZ, URZ ;  /* 0x000000ff04057290 */ /* 0x000fc8000fffe1ff */
[----:B------:R-:W-:-:S04]  /*1890*/  UIMAD UR5, UR8, UR5, UR10 ;  /* 0x00000005080572a4 */ /* 0x000fc8000f8e020a */
[----:B------:R-:W-:Y:S01]  /*18a0*/  UISETP.GT.U32.AND UP0, UPT, UR8, UR5, UPT ;  /* 0x000000050800728c */ /* 0x000fe2000bf04070 */
[----:B-1----:R-:W-:Y:S02]  /*18b0*/  VIADD R0, R0, 0xffffffe ;  /* 0x0ffffffe00007836 */ /* 0x002fe40000000000 */
[----:B------:R-:W-:-:S04]  /*18c0*/  IMAD.U32 R3, RZ, RZ, UR35 ;  /* 0x00000023ff037e24 */ /* 0x000fc8000f8e00ff */
[----:B------:R-:W1:Y:S04]  /*18d0*/  F2I.FTZ.U32.TRUNC.NTZ R0, R0 ;  /* 0x0000000000007305 */ /* 0x000e68000021f000 */
[----:B------:R-:W-:Y:S01]  /*18e0*/  @!UP0 UIADD3 UR5, UPT, UPT, UR5, -UR8, URZ ;  /* 0x8000000805058290 */ /* 0x000fe2000fffe0ff */
[----:B------:R-:W-:Y:S01]  /*18f0*/  SHF.L.U32 R3, R3, 0x1f, RZ ;  /* 0x0000001f03037819 */ /* 0x000fe200000006ff */
[----:B------:R-:W-:Y:S02]  /*1900*/  @!UP0 UIADD3 UR4, UPT, UPT, UR4, 0x1, URZ ;  /* 0x0000000104048890 */ /* 0x000fe4000fffe0ff */
[----:B------:R-:W-:Y:S01]  /*1910*/  UISETP.GE.U32.AND UP1, UPT, UR5, UR8, UPT ;  /* 0x000000080500728c */ /* 0x000fe2000bf26070 */
[----:B------:R-:W2:Y:S01]  /*1920*/  S2UR UR8, SR_CgaCtaId ;  /* 0x00000000000879c3 */ /* 0x000ea20000008800 */
[----:B------:R-:W-:-:S04]  /*1930*/  ULOP3.LUT UR5, UR7, UR63, URZ, 0x3c, !UPT ;  /* 0x0000003f07057292 */ /* 0x000fc8000f8e3cff */
[----:B------:R-:W-:-:S03]  /*1940*/  UISETP.GE.AND UP0, UPT, UR5, URZ, UPT ;  /* 0x000000ff0500728c */ /* 0x000fc6000bf06270 */
[----:B-1----:R-:W-:Y:S02]  /*1950*/  R2UR UR5, R0 ;  /* 0x00000000000572ca */ /* 0x002fe400000e0000 */
[----:B------:R-:W-:Y:S02]  /*1960*/  @UP1 UIADD3 UR4, UPT, UPT, UR4, 0x1, URZ ;  /* 0x0000000104041890 */ /* 0x000fe4000fffe0ff */
[----:B------:R-:W-:-:S05]  /*1970*/  UISETP.NE.AND UP1, UPT, UR63, URZ, UPT ;  /* 0x000000ff3f00728c */ /* 0x000fca000bf25270 */
[----:B------:R-:W-:Y:S02]  /*1980*/  UMOV UR6, UR4 ;  /* 0x0000000400067c82 */ /* 0x000fe40008000000 */
[----:B------:R-:W-:Y:S02]  /*1990*/  @!UP0 UIADD3 UR6, UPT, UPT, -UR6, URZ, URZ ;  /* 0x000000ff06068290 */ /* 0x000fe4000fffe1ff */
[----:B------:R-:W-:Y:S02]  /*19a0*/  UIADD3 UR4, UPT, UPT, URZ, -UR5, URZ ;  /* 0x80000005ff047290 */ /* 0x000fe4000fffe0ff */
[----:B------:R-:W-:Y:S02]  /*19b0*/  @!UP1 ULOP3.LUT UR6, URZ, UR63, URZ, 0x33, !UPT ;  /* 0x0000003fff069292 */ /* 0x000fe4000f8e33ff */
[----:B--2---:R-:W-:-:S04]  /*19c0*/  ULEA UR48, UR8, UR48, 0x18 ;  /* 0x0000003008307291 */ /* 0x004fc8000f8ec0ff */
[----:B------:R-:W-:Y:S01]  /*19d0*/  ULEA UR8, UR38, UR48, 0x3 ;  /* 0x0000003026087291 */ /* 0x000fe2000f8e18ff */
[----:B------:R-:W-:-:S05]  /*19e0*/  IMAD.U32 R0, RZ, RZ, UR6 ;  /* 0x00000006ff007e24 */ /* 0x000fca000f8e00ff */
[----:B------:R-:W-:-:S03]  /*19f0*/  IABS R0, R0 ;  /* 0x0000000000007213 */ /* 0x000fc60000000000 */
[----:B------:R1:W2:Y:S01]  /*1a00*/  SYNCS.PHASECHK.TRANS64.TRYWAIT P0, [UR8+0x30], R3 ;  /* 0x00003003ff0075a7 */ /* 0x0002a20008001108 */
[----:B------:R-:W-:Y:S01]  /*1a10*/  R2UR UR10, R0 ;  /* 0x00000000000a72ca */ /* 0x000fe200000e0000 */
[----:B------:R-:W-:-:S03]  /*1a20*/  UIMAD UR8, UR4, UR9, URZ ;  /* 0x00000009040872a4 */ /* 0x000fc6000f8e02ff */
[----:B------:R-:W-:Y:S02]  /*1a30*/  UMOV UR4, URZ ;  /* 0x000000ff00047c82 */ /* 0x000fe40008000000 */
[----:B------:R-:W-:Y:S02]  /*1a40*/  UIMAD.WIDE.U32 UR4, UR5, UR8, UR4 ;  /* 0x00000008050472a5 */ /* 0x000fe4000f8e0004 */
[----:B------:R-:W-:-:S04]  /*1a50*/  UIADD3 UR8, UPT, UPT, -UR6, URZ, URZ ;  /* 0x000000ff06087290 */ /* 0x000fc8000fffe1ff */
[----:B------:R-:W-:Y:S01]  /*1a60*/  UIMAD UR63, UR63, UR8, UR7 ;  /* 0x000000083f3f72a4 */ /* 0x000fe2000f8e0207 */
[----:B------:R-:W-:Y:S02]  /*1a70*/  UMOV UR4, UR5 ;  /* 0x0000000500047c82 */ /* 0x000fe40008000000 */
[----:B------:R-:W-:-:S07]  /*1a80*/  UIMAD.WIDE.U32 UR4, UR4, UR10, URZ ;  /* 0x0000000a040472a5 */ /* 0x000fce000f8e00ff */
[----:B------:R-:W-:Y:S02]  /*1a90*/  UMOV UR4, UR5 ;  /* 0x0000000500047c82 */ /* 0x000fe40008000000 */
[----:B------:R-:W-:-:S04]  /*1aa0*/  UIADD3 UR5, UPT, UPT, -UR4, URZ, URZ ;  /* 0x000000ff04057290 */ /* 0x000fc8000fffe1ff */
[----:B------:R-:W-:-:S04]  /*1ab0*/  UIMAD UR5, UR9, UR5, UR10 ;  /* 0x00000005090572a4 */ /* 0x000fc8000f8e020a */
[----:B------:R-:W-:-:S11]  /*1ac0*/  UISETP.GT.U32.AND UP0, UPT, UR9, UR5, UPT ;  /* 0x000000050900728c */ /* 0x000fd6000bf04070 */
[----:B------:R-:W-:Y:S02]  /*1ad0*/  @!UP0 UIADD3 UR5, UPT, UPT, UR5, -UR9, URZ ;  /* 0x8000000905058290 */ /* 0x000fe4000fffe0ff */
[----:B------:R-:W-:Y:S02]  /*1ae0*/  @!UP0 UIADD3 UR4, UPT, UPT, UR4, 0x1, URZ ;  /* 0x0000000104048890 */ /* 0x000fe4000fffe0ff */
[----:B------:R-:W-:Y:S02]  /*1af0*/  UISETP.GE.U32.AND UP1, UPT, UR5, UR9, UPT ;  /* 0x000000090500728c */ /* 0x000fe4000bf26070 */
[----:B------:R-:W-:-:S04]  /*1b00*/  ULOP3.LUT UR5, UR6, UR62, URZ, 0x3c, !UPT ;  /* 0x0000003e06057292 */ /* 0x000fc8000f8e3cff */
[----:B------:R-:W-:-:S05]  /*1b10*/  UISETP.GE.AND UP0, UPT, UR5, URZ, UPT ;  /* 0x000000ff0500728c */ /* 0x000fca000bf06270 */
[----:B------:R-:W-:Y:S02]  /*1b20*/  @UP1 UIADD3 UR4, UPT, UPT, UR4, 0x1, URZ ;  /* 0x0000000104041890 */ /* 0x000fe4000fffe0ff */
[----:B------:R-:W-:-:S05]  /*1b30*/  UISETP.NE.AND UP1, UPT, UR62, URZ, UPT ;  /* 0x000000ff3e00728c */ /* 0x000fca000bf25270 */
[----:B------:R-:W-:Y:S01]  /*1b40*/  UMOV UR59, UR4 ;  /* 0x00000004003b7c82 */ /* 0x000fe20008000000 */
[----:B------:R-:W-:Y:S02]  /*1b50*/  UIADD3 UR4, UPT, UPT, -UR7, URZ, URZ ;  /* 0x000000ff07047290 */ /* 0x000fe4000fffe1ff */
[----:B------:R-:W-:Y:S02]  /*1b60*/  @!UP0 UIADD3 UR59, UPT, UPT, -UR59, URZ, URZ ;  /* 0x000000ff3b3b8290 */ /* 0x000fe4000fffe1ff */
[----:B------:R-:W-:Y:S02]  /*1b70*/  UISETP.GE.U32.AND UP0, UPT, UR72, 0x7f, UPT ;  /* 0x0000007f4800788c */ /* 0x000fe4000bf06070 */
[----:B------:R-:W-:Y:S02]  /*1b80*/  @!UP1 ULOP3.LUT UR59, URZ, UR62, URZ, 0x33, !UPT ;  /* 0x0000003eff3b9292 */ /* 0x000fe4000f8e33ff */
[----:B------:R-:W-:Y:S02]  /*1b90*/  UIMAD UR4, UR66, UR4, UR21 ;  /* 0x00000004420472a4 */ /* 0x000fe4000f8e0215 */
[----:B------:R-:W-:-:S02]  /*1ba0*/  UIADD3 UR5, UPT, UPT, -UR59, URZ, URZ ;  /* 0x000000ff3b057290 */ /* 0x000fc4000fffe1ff */
[----:B------:R-:W-:Y:S02]  /*1bb0*/  USHF.L.U32 UR18, UR4, 0x7, URZ ;  /* 0x0000000704127899 */ /* 0x000fe400080006ff */
[----:B------:R-:W-:Y:S01]  /*1bc0*/  UIMAD UR62, UR62, UR5, UR6 ;  /* 0x000000053e3e72a4 */ /* 0x000fe2000f8e0206 */
[----:B-1----:R-:W-:Y:S11]  /*1bd0*/  BRA.U !UP0, `(.L_x_17) ;  /* 0x0000000508907547 */ /* 0x002ff6000b800000 */
[----:B------:R-:W1:Y:S01]  /*1be0*/  LDCU.64 UR8, c[0x0][0x5c0] ;  /* 0x0000b800ff0877ac */ /* 0x000e620008000a00 */
[----:B------:R-:W1:Y:S01]  /*1bf0*/  LDCU.64 UR50, c[0x0][0x5f8] ;  /* 0x0000bf00ff3277ac */ /* 0x000e620008000a00 */
[----:B------:R-:W3:Y:S01]  /*1c00*/  LDCU UR11, c[0x0][0x5c8] ;  /* 0x0000b900ff0b77ac */ /* 0x000ee20008000800 */
[----:B------:R-:W3:Y:S01]  /*1c10*/  LDCU UR43, c[0x0][0x600] ;  /* 0x0000c000ff2b77ac */ /* 0x000ee20008000800 */
[----:B------:R-:W4:Y:S01]  /*1c20*/  LDCU UR30, c[0x0][0x5a8] ;  /* 0x0000b500ff1e77ac */ /* 0x000f220008000800 */
[----:B------:R-:W2:Y:S01]  /*1c30*/  LDCU UR29, c[0x0][0x59c] ;  /* 0x0000b380ff1d77ac */ /* 0x000ea20008000800 */
[----:B------:R-:W2:Y:S01]  /*1c40*/  LDCU UR28, c[0x0][0x590] ;  /* 0x0000b200ff1c77ac */ /* 0x000ea20008000800 */
[----:B------:R-:W2:Y:S01]  /*1c50*/  LDCU UR34, c[0x0][0x594] ;  /* 0x0000b280ff2277ac */ /* 0x000ea20008000800 */
[----:B------:R-:W2:Y:S01]  /*1c60*/  LDCU UR33, c[0x0][0x598] ;  /* 0x0000b300ff2177ac */ /* 0x000ea20008000800 */
[----:B------:R-:W2:Y:S01]  /*1c70*/  LDCU UR32, c[0x0][0x5ac] ;  /* 0x0000b580ff2077ac */ /* 0x000ea20008000800 */
[----:B------:R-:W2:Y:S01]  /*1c80*/  LDCU UR31, c[0x0][0x5b0] ;  /* 0x0000b600ff1f77ac */ /* 0x000ea20008000800 */
[----:B------:R-:W2:Y:S01]  /*1c90*/  LDCU UR5, c[0x0][0x5cc] ;  /* 0x0000b980ff0577ac */ /* 0x000ea20008000800 */
[----:B------:R-:W2:Y:S01]  /*1ca0*/  LDCU UR4, c[0x0][0x5ec] ;  /* 0x0000bd80ff0477ac */ /* 0x000ea20008000800 */
[----:B------:R-:W2:Y:S01]  /*1cb0*/  LDCU.64 UR26, c[0x0][0x5a0] ;  /* 0x0000b400ff1a77ac */ /* 0x000ea20008000a00 */
[----:B------:R-:W2:Y:S01]  /*1cc0*/  LDCU.64 UR24, c[0x0][0x5d0] ;  /* 0x0000ba00ff1877ac */ /* 0x000ea20008000a00 */
[----:B------:R-:W2:Y:S01]  /*1cd0*/  LDCU.64 UR6, c[0x0][0x5f0] ;  /* 0x0000be00ff0677ac */ /* 0x000ea20008000a00 */
[----:B-1----:R-:W-:-:S02]  /*1ce0*/  UIMAD UR50, UR63, UR8, UR50 ;  /* 0x000000083f3272a4 */ /* 0x002fc4000f8e0232 */
[----:B------:R-:W-:Y:S02]  /*1cf0*/  UIMAD UR49, UR62, UR9, UR51 ;  /* 0x000000093e3172a4 */ /* 0x000fe4000f8e0233 */
[----:B------:R-:W-:Y:S02]  /*1d00*/  UIADD3 UR54, UPT, UPT, UR46, 0x40, URZ ;  /* 0x000000402e367890 */ /* 0x000fe4000fffe0ff */
[----:B------:R-:W-:Y:S02]  /*1d10*/  UIADD3 UR10, UPT, UPT, UR18, 0x40, URZ ;  /* 0x00000040120a7890 */ /* 0x000fe4000fffe0ff */
[----:B---3--:R-:W-:Y:S01]  /*1d20*/  UIMAD UR43, UR59, UR11, UR43 ;  /* 0x0000000b3b2b72a4 */ /* 0x008fe2000f8e022b */
[----:B------:R-:W-:Y:S01]  /*1d30*/  UMOV UR23, URZ ;  /* 0x000000ff00177c82 */ /* 0x000fe20008000000 */
[----:B----4-:R-:W-:-:S10]  /*1d40*/  UMOV UR12, UR38 ;  /* 0x00000026000c7c82 */ /* 0x010fd40008000000 */
.L_x_22:
[----:B------:R-:W-:Y:S01]  /*1d50*/  @!P3 MOV R3, 0x8000 ;  /* 0x000080000003b802 */ /* 0x000fe20000000f00 */
[----:B------:R-:W-:Y:S01]  /*1d60*/  ULEA UR45, UR12, UR48, 0x3 ;  /* 0x000000300c2d7291 */ /* 0x000fe2000f8e18ff */
[----:B--23--:R-:W-:Y:S11]  /*1d70*/  @P0 BRA `(.L_x_18) ;  /* 0x0000000000100947 */ /* 0x00cff60003800000 */
[----:B------:R-:W-:Y:S04]  /*1d80*/  MOV R0, UR35 ;  /* 0x0000002300007c02 */ /* 0x000fe80008000f00 */
[----:B------:R-:W-:Y:S04]  /*1d90*/  SHF.L.U32 R5, R0, 0x1f, RZ ;  /* 0x0000001f00057819 */ /* 0x000fe800000006ff */
[----:B------:R-:W1:Y:S02]  /*1da0*/  SYNCS.PHASECHK.TRANS64.TRYWAIT P0, [UR45+0x30], R5 ;  /* 0x00003005ff0075a7 */ /* 0x000e64000800112d */
[----:B-1----:R-:W-:Y:S05]  /*1db0*/  @!P0 BRA `(.L_x_19) ;  /* 0x0000008800648947 */ /* 0x002fea0003800000 */
.L_x_18:
[----:B------:R2:W-:Y:S01]  /*1dc0*/  @!P3 SYNCS.ARRIVE.TRANS64 RZ, [UR45], R3 ;  /* 0x00000003ffffb9a7 */ /* 0x0005e2000800002d */
[----:B------:R-:W-:Y:S04]  /*1dd0*/  BSSY.RECONVERGENT B0, `(.L_x_20) ;  /* 0x0000003000007945 */ /* 0x000fe80003800200 */
[----:B------:R-:W-:Y:S05]  /*1de0*/  @P2 BRA `(.L_x_21) ;  /* 0x0000000000042947 */ /* 0x000fea0003800000 */
[----:B------:R-:W-:Y:S05]  /*1df0*/  BPT.TRAP 0x1 ;  /* 0x000000040000795c */ /* 0x000fea0000300000 */
.L_x_21:
[----:B------:R-:W-:Y:S05]  /*1e00*/  BSYNC.RECONVERGENT B0 ;  /* 0x0000000000007941 */ /* 0x000fea0003800200 */
.L_x_20:
[----:B------:R-:W-:Y:S02]  /*1e10*/  UIADD3 UR8, UPT, UPT, UR12, 0x1, URZ ;  /* 0x000000010c087890 */ /* 0x000fe4000fffe0ff */
[----:B------:R-:W-:Y:S02]  /*1e20*/  USHF.L.U32 UR47, UR23, 0x6, URZ ;  /* 0x00000006172f7899 */ /* 0x000fe400080006ff */
[----:B------:R-:W-:Y:S02]  /*1e30*/  UISETP.NE.AND UP0, UPT, UR8, 0x6, UPT ;  /* 0x000000060800788c */ /* 0x000fe4000bf05270 */
[----:B------:R-:W-:Y:S02]  /*1e40*/  UISETP.NE.AND UP2, UPT, UR28, 0x1, UPT ;  /* 0x000000011c00788c */ /* 0x000fe4000bf45270 */
[----:B------:R-:W-:Y:S02]  /*1e50*/  USEL UR9, URZ, 0x1, UP0 ;  /* 0x00000001ff097887 */ /* 0x000fe40008000000 */
[----:B------:R-:W-:Y:S02]  /*1e60*/  USEL UR38, UR8, URZ, UP0 ;  /* 0x000000ff08267287 */ /* 0x000fe40008000000 */
[----:B------:R-:W-:Y:S02]  /*1e70*/  ULOP3.LUT UR35, UR35, UR9, URZ, 0x3c, !UPT ;  /* 0x0000000923237292 */ /* 0x000fe4000f8e3cff */
[----:B------:R-:W-:Y:S02]  /*1e80*/  ULEA UR8, UR38, UR48, 0x3 ;  /* 0x0000003026087291 */ /* 0x000fe4000f8e18ff */
[----:B------:R-:W-:Y:S02]  /*1e90*/  ULEA UR20, UR12, UR48, 0xe ;  /* 0x000000300c147291 */ /* 0x000fe4000f8e70ff */
[----:B------:R-:W-:Y:S01]  /*1ea0*/  UISETP.NE.AND UP3, UPT, UR29, 0x1, UPT ;  /* 0x000000011d00788c */ /* 0x000fe2000bf65270 */
[----:B-1----:R-:W-:Y:S01]  /*1eb0*/  MOV R0, UR35 ;  /* 0x0000002300007c02 */ /* 0x002fe20008000f00 */
[----:B------:R-:W-:Y:S02]  /*1ec0*/  ULEA UR14, UR49, UR50, 0x5 ;  /* 0x00000032310e7291 */ /* 0x000fe4000f8e28ff */
[----:B------:R-:W-:Y:S01]  /*1ed0*/  UIADD3 UR36, UP1, UPT, UR60, 0x80, URZ ;  /* 0x000000803c247890 */ /* 0x000fe2000ff3e0ff */
[----:B--2---:R-:W-:Y:S01]  /*1ee0*/  SHF.L.U32 R3, R0, 0x1f, RZ ;  /* 0x0000001f00037819 */ /* 0x004fe200000006ff */
[----:B------:R-:W-:Y:S02]  /*1ef0*/  ULEA UR42, UR43, UR14, 0xa ;  /* 0x0000000e2b2a7291 */ /* 0x000fe4000f8e50ff */
[----:B------:R-:W-:Y:S01]  /*1f00*/  UIADD3.X UR37, UPT, UPT, URZ, UR61, URZ, UP1, !UPT ;  /* 0x0000003dff257290 */ /* 0x000fe20008ffe4ff */
[----:B------:R1:W3:Y:S01]  /*1f10*/  SYNCS.PHASECHK.TRANS64.TRYWAIT P0, [UR8+0x30], R3 ;  /* 0x00003003ff0075a7 */ /* 0x0002e20008001108 */
[----:B------:R-:W-:Y:S02]  /*1f20*/  UIMAD.WIDE.U32 UR8, UR47, UR34, URZ ;  /* 0x000000222f0872a5 */ /* 0x000fe4000f8e00ff */
[----:B------:R-:W-:Y:S02]  /*1f30*/  UIADD3 UR44, UPT, UPT, UR20, 0x8400, URZ ;  /* 0x00008400142c7890 */ /* 0x000fe4000fffe0ff */
[----:B------:R-:W-:Y:S02]  /*1f40*/  UIADD3 UR52, UPT, UPT, UR20, 0xa400, URZ ;  /* 0x0000a40014347890 */ /* 0x000fe4000fffe0ff */
[----:B------:R-:W-:Y:S02]  /*1f50*/  UIADD3 UR40, UP0, UPT, UR60, 0x180, URZ ;  /* 0x000001803c287890 */ /* 0x000fe4000ff1e0ff */
[----:B------:R-:W-:Y:S02]  /*1f60*/  UIADD3 UR16, UPT, UPT, UR20, 0x20400, URZ ;  /* 0x0002040014107890 */ /* 0x000fe4000fffe0ff */
[----:B------:R-:W-:Y:S02]  /*1f70*/  UIADD3.X UR41, UPT, UPT, URZ, UR61, URZ, UP0, !UPT ;  /* 0x0000003dff297290 */ /* 0x000fe400087fe4ff */
[----:B------:R-:W-:Y:S01]  /*1f80*/  UIADD3 UR23, UPT, UPT, UR23, 0x1, URZ ;  /* 0x0000000117177890 */ /* 0x000fe2000fffe0ff */
[----:B------:R-:W-:Y:S01]  /*1f90*/  UMOV UR56, 0x0 ;  /* 0x0000000000387882 */ /* 0x000fe20000000000 */
[----:B------:R-:W-:Y:S02]  /*1fa0*/  UMOV UR57, 0x10000000 ;  /* 0x1000000000397882 */ /* 0x000fe40000000000 */
[----:B------:R-:W-:Y:S01]  /*1fb0*/  UISETP.NE.AND UP0, UPT, UR23, UR58, UPT ;  /* 0x0000003a1700728c */ /* 0x000fe2000bf05270 */
[----:B------:R-:W-:Y:S01]  /*1fc0*/  UTMALDG.2D [UR44], [UR36], desc[UR56] ;  /* 0x0000382c240075b4 */ /* 0x000fe20008009000 */
[----:B------:R-:W-:Y:S01]  /*1fd0*/  UMOV UR53, UR45 ;  /* 0x0000002d00357c82 */ /* 0x000fe20008000000 */
[----:B------:R-:W-:Y:S01]  /*1fe0*/  UMOV UR55, UR47 ;  /* 0x0000002f00377c82 */ /* 0x000fe20008000000 */
[----:B------:R-:W-:Y:S01]  /*1ff0*/  UMOV UR17, UR45 ;  /* 0x0000002d00117c82 */ /* 0x000fe20008000000 */
[----:B------:R-:W-:Y:S01]  /*2000*/  UMOV UR8, UR9 ;  /* 0x0000000900087c82 */ /* 0x000fe20008000000 */
[----:B------:R-:W-:Y:S01]  /*2010*/  UMOV UR9, UR45 ;  /* 0x0000002d00097c82 */ /* 0x000fe20008000000 */
[----:B------:R-:W-:Y:S01]  /*2020*/  USHF.R.U32.HI UR11, URZ, UR33, UR8 ;  /* 0x00000021ff0b7299 */ /* 0x000fe20008011608 */
[----:B------:R-:W-:Y:S03]  /*2030*/  UTMALDG.2D [UR52], [UR36], desc[UR56] ;  /* 0x00003834240075b4 */ /* 0x000fe60008009000 */
[----:B------:R-:W-:Y:S02]  /*2040*/  USEL UR11, UR47, UR11, !UP2 ;  /* 0x0000000b2f0b7287 */ /* 0x000fe4000d000000 */
[----:B------:R-:W-:Y:S02]  /*2050*/  UISETP.NE.AND UP2, UPT, UR30, 0x1, UPT ;  /* 0x000000011e00788c */ /* 0x000fe4000bf45270 */
[----:B------:R-:W-:Y:S02]  /*2060*/  UIMAD.WIDE.U32 UR12, UR11, UR26, URZ ;  /* 0x0000001a0b0c72a5 */ /* 0x000fe4000f8e00ff */
[----:B------:R-:W-:Y:S04]  /*2070*/  UIADD3 UR8, UPT, UPT, -UR11, URZ, URZ ;  /* 0x000000ff0b087290 */ /* 0x000fe8000fffe1ff */
[----:B------:R-:W-:Y:S01]  /*2080*/  UIMAD UR19, UR28, UR8, UR47 ;  /* 0x000000081c1372a4 */ /* 0x000fe2000f8e022f */
[----:B------:R-:W-:Y:S02]  /*2090*/  UMOV UR12, UR13 ;  /* 0x0000000d000c7c82 */ /* 0x000fe40008000000 */
[----:B------:R-:W-:Y:S02]  /*20a0*/  USHF.R.U32.HI UR12, URZ, UR27, UR12 ;  /* 0x0000001bff0c7299 */ /* 0x000fe4000801160c */
[----:B------:R-:W-:Y:S02]  /*20b0*/  UIMAD UR19, UR19, UR5, UR4 ;  /* 0x00000005131372a4 */ /* 0x000fe4000f8e0204 */
[----:B------:R-:W-:Y:S04]  /*20c0*/  USEL UR12, UR11, UR12, !UP3 ;  /* 0x0000000c0b0c7287 */ /* 0x000fe8000d800000 */
[----:B------:R-:W-:Y:S07]  /*20d0*/  UIMAD.WIDE.U32 UR14, UR12, UR32, URZ ;  /* 0x000000200c0e72a5 */ /* 0x000fee000f8e00ff */
[----:B------:R-:W-:Y:S01]  /*20e0*/  UMOV UR8, UR15 ;  /* 0x0000000f00087c82 */ /* 0x000fe20008000000 */
[----:B------:R-:W-:Y:S02]  /*20f0*/  UPRMT UR15, UR42, 0x5410, URZ ;  /* 0x000054102a0f7896 */ /* 0x000fe400080000ff */
[----:B------:R-:W-:Y:S02]  /*2100*/  USHF.R.U32.HI UR13, URZ, UR31, UR8 ;  /* 0x0000001fff0d7299 */ /* 0x000fe40008011608 */
[----:B------:R-:W-:Y:S02]  /*2110*/  UIADD3 UR8, UPT, UPT, UR20, 0x22400, URZ ;  /* 0x0002240014087890 */ /* 0x000fe4000fffe0ff */
[----:B------:R-:W-:Y:S02]  /*2120*/  USEL UR22, UR12, UR13, !UP2 ;  /* 0x0000000d0c167287 */ /* 0x000fe4000d000000 */
[----:B------:R-:W-:Y:S02]  /*2130*/  UIADD3 UR13, UPT, UPT, -UR12, URZ, URZ ;  /* 0x000000ff0c0d7290 */ /* 0x000fe4000fffe1ff */
[----:B------:R-:W-:Y:S02]  /*2140*/  UIADD3 UR14, UPT, UPT, -UR22, URZ, URZ ;  /* 0x000000ff160e7290 */ /* 0x000fe4000fffe1ff */
[----:B------:R-:W-:Y:S02]  /*2150*/  UIMAD UR11, UR29, UR13, UR11 ;  /* 0x0000000d1d0b72a4 */ /* 0x000fe4000f8e020b */
[----:B------:R-:W-:Y:S02]  /*2160*/  UIMAD UR12, UR30, UR14, UR12 ;  /* 0x0000000e1e0c72a4 */ /* 0x000fe4000f8e020c */
[----:B------:R-:W-:Y:S02]  /*2170*/  UIMAD UR20, UR11, UR24, UR6 ;  /* 0x000000180b1472a4 */ /* 0x000fe4000f8e0206 */
[----:B------:R-:W-:Y:S01]  /*2180*/  UIMAD UR21, UR12, UR25, UR7 ;  /* 0x000000190c1572a4 */ /* 0x000fe2000f8e0207 */
[----:B------:R-:W-:Y:S01]  /*2190*/  UMOV UR11, UR19 ;  /* 0x00000013000b7c82 */ /* 0x000fe20008000000 */
[----:B------:R-:W-:Y:S03]  /*21a0*/  UMOV UR14, UR22 ;  /* 0x00000016000e7c82 */ /* 0x000fe60008000000 */
[----:B------:R-:W-:Y:S02]  /*21b0*/  UMOV UR12, UR20 ;  /* 0x00000014000c7c82 */ /* 0x000fe40008000000 */
[----:B------:R-:W-:Y:S02]  /*21c0*/  UMOV UR13, UR21 ;  /* 0x00000015000d7c82 */ /* 0x000fe40008000000 */
[----:B------:R-:W-:Y:S01]  /*21d0*/  UTMALDG.5D.IM2COL [UR16], [UR40], UR15 ;  /* 0x00000010280073b4 */ /* 0x000fe2000806000f */
[----:B------:R2:W-:Y:S02]  /*21e0*/  UTMALDG.5D.IM2COL [UR8], [UR40], UR15 ;  /* 0x00000008280073b4 */ /* 0x0005e4000806000f */
[----:B--2---:R-:W-:Y:S01]  /*21f0*/  UMOV UR15, UR58 ;  /* 0x0000003a000f7c82 */ /* 0x004fe20008000000 */
[----:B------:R-:W-:Y:S01]  /*2200*/  UMOV UR12, UR38 ;  /* 0x00000026000c7c82 */ /* 0x000fe20008000000 */
[----:B-1----:R-:W-:Y:S05]  /*2210*/  BRA.U UP0, `(.L_x_22) ;  /* 0xfffffff900cc7547 */ /* 0x002fea000b83ffff */
.L_x_17:
[----:B------:R-:W-:Y:S01]  /*2220*/  ULEA UR4, UR38, UR48, 0x3 ;  /* 0x0000003026047291 */ /* 0x000fe2000f8e18ff */
[----:B------:R-:W-:Y:S01]  /*2230*/  MOV R0, UR35 ;  /* 0x0000002300007c02 */ /* 0x000fe20008000f00 */
[----:B------:R-:W-:Y:S01]  /*2240*/  @!P1 SYNCS.ARRIVE.TRANS64.A1T0 RZ, [UR48+0xa8], RZ ;  /* 0x0000a8ffffff99a7 */ /* 0x000fe20008100030 */
[----:B------:R-:W-:Y:S02]  /*2250*/  UISETP.GT.AND UP0, UPT, UR70, UR69, UPT ;  /* 0x000000454600728c */ /* 0x000fe4000bf04270 */
[----:B------:R-:W-:-:S04]  /*2260*/  SHF.L.U32 R0, R0, 0x1f, RZ ;  /* 0x0000001f00007819 */ /* 0x000fc800000006ff */
[----:B--23--:R1:W2:Y:S03]  /*2270*/  SYNCS.PHASECHK.TRANS64.TRYWAIT P0, [UR4+0x30], R0 ;  /* 0x00003000ff0075a7 */ /* 0x00c2a60008001104 */
[----:B------:R-:W-:Y:S05]  /*2280*/  BRA.U !UP0, `(.L_x_23) ;  /* 0x0000000508907547 */ /* 0x000fea000b800000 */
[----:B------:R-:W3:Y:S01]  /*2290*/  LDCU.64 UR56, c[0x0][0x5c0] ;  /* 0x0000b800ff3877ac */ /* 0x000ee20008000a00 */
[----:B------:R-:W3:Y:S01]  /*22a0*/  LDCU.64 UR4, c[0x0][0x5f8] ;  /* 0x0000bf00ff0477ac */ /* 0x000ee20008000a00 */
[----:B------:R-:W4:Y:S01]  /*22b0*/  LDCU UR8, c[0x0][0x5c8] ;  /* 0x0000b900ff0877ac */ /* 0x000f220008000800 */
[----:B------:R-:W4:Y:S01]  /*22c0*/  LDCU UR49, c[0x0][0x600] ;  /* 0x0000c000ff3177ac */ /* 0x000f220008000800 */
[----:B------:R-:W1:Y:S01]  /*22d0*/  LDCU UR29, c[0x0][0x5a8] ;  /* 0x0000b500ff1d77ac */ /* 0x000e620008000800 */
[----:B------:R-:W1:Y:S01]  /*22e0*/  LDCU UR28, c[0x0][0x59c] ;  /* 0x0000b380ff1c77ac */ /* 0x000e620008000800 */
[----:B---3--:R-:W-:Y:S02]  /*22f0*/  UIMAD UR56, UR63, UR56, UR4 ;  /* 0x000000383f3872a4 */ /* 0x008fe4000f8e0204 */
[----:B------:R-:W-:Y:S01]  /*2300*/  UIMAD UR50, UR62, UR57, UR5 ;  /* 0x000000393e3272a4 */ /* 0x000fe2000f8e0205 */
[----:B------:R-:W3:Y:S01]  /*2310*/  LDCU UR23, c[0x0][0x590] ;  /* 0x0000b200ff1777ac */ /* 0x000ee20008000800 */
[----:B------:R-:W1:Y:S01]  /*2320*/  LDCU UR33, c[0x0][0x594] ;  /* 0x0000b280ff2177ac */ /* 0x000e620008000800 */
[----:B------:R-:W1:Y:S01]  /*2330*/  LDCU UR32, c[0x0][0x598] ;  /* 0x0000b300ff2077ac */ /* 0x000e620008000800 */
[----:B------:R-:W1:Y:S01]  /*2340*/  LDCU UR31, c[0x0][0x5ac] ;  /* 0x0000b580ff1f77ac */ /* 0x000e620008000800 */
[----:B------:R-:W1:Y:S01]  /*2350*/  LDCU UR30, c[0x0][0x5b0] ;  /* 0x0000b600ff1e77ac */ /* 0x000e620008000800 */
[----:B------:R-:W1:Y:S01]  /*2360*/  LDCU UR5, c[0x0][0x5cc] ;  /* 0x0000b980ff0577ac */ /* 0x000e620008000800 */
[----:B------:R-:W1:Y:S01]  /*2370*/  LDCU UR4, c[0x0][0x5ec] ;  /* 0x0000bd80ff0477ac */ /* 0x000e620008000800 */
[----:B------:R-:W1:Y:S01]  /*2380*/  LDCU.64 UR26, c[0x0][0x5a0] ;  /* 0x0000b400ff1a77ac */ /* 0x000e620008000a00 */
[----:B------:R-:W1:Y:S01]  /*2390*/  LDCU.64 UR24, c[0x0][0x5d0] ;  /* 0x0000ba00ff1877ac */ /* 0x000e620008000a00 */
[----:B------:R-:W1:Y:S01]  /*23a0*/  LDCU.64 UR6, c[0x0][0x5f0] ;  /* 0x0000be00ff0677ac */ /* 0x000e620008000a00 */
[----:B------:R-:W-:-:S02]  /*23b0*/  UIADD3 UR51, UPT, UPT, UR71, UR15, URZ ;  /* 0x0000000f47337290 */ /* 0x000fc4000fffe0ff */
[----:B------:R-:W-:Y:S02]  /*23c0*/  UIADD3 UR54, UPT, UPT, UR46, 0x40, URZ ;  /* 0x000000402e367890 */ /* 0x000fe4000fffe0ff */
[----:B------:R-:W-:Y:S02]  /*23d0*/  UIADD3 UR10, UPT, UPT, UR18, 0x40, URZ ;  /* 0x00000040120a7890 */ /* 0x000fe4000fffe0ff */
[----:B----4-:R-:W-:Y:S01]  /*23e0*/  UIMAD UR49, UR59, UR8, UR49 ;  /* 0x000000083b3172a4 */ /* 0x010fe2000f8e0231 */
[----:B------:R-:W-:-:S11]  /*23f0*/  UMOV UR11, UR38 ;  /* 0x00000026000b7c82 */ /* 0x000fd60008000000 */
.L_x_28:
[----:B------:R-:W-:Y:S01]  /*2400*/  @!P3 MOV R3, 0x8000 ;  /* 0x000080000003b802 */ /* 0x000fe20000000f00 */
[----:B------:R-:W-:Y:S01]  /*2410*/  ULEA UR41, UR11, UR48, 0x3 ;  /* 0x000000300b297291 */ /* 0x000fe2000f8e18ff */
[----:B--2---:R-:W-:Y:S11]  /*2420*/  @P0 BRA `(.L_x_24) ;  /* 0x0000000000100947 */ /* 0x004ff60003800000 */
[----:B-1----:R-:W-:Y:S04]  /*2430*/  MOV R0, UR35 ;  /* 0x0000002300007c02 */ /* 0x002fe80008000f00 */
[----:B------:R-:W-:Y:S04]  /*2440*/  SHF.L.U32 R5, R0, 0x1f, RZ ;  /* 0x0000001f00057819 */ /* 0x000fe800000006ff */
[----:B------:R-:W1:Y:S02]  /*2450*/  SYNCS.PHASECHK.TRANS64.TRYWAIT P0, [UR41+0x30], R5 ;  /* 0x00003005ff0075a7 */ /* 0x000e640008001129 */
[----:B-1----:R-:W-:Y:S05]  /*2460*/  @!P0 BRA `(.L_x_25) ;  /* 0x0000008000d08947 */ /* 0x002fea0003800000 */
.L_x_24:
[----:B------:R2:W-:Y:S01]  /*2470*/  @!P3 SYNCS.ARRIVE.TRANS64 RZ, [UR41], R3 ;  /* 0x00000003ffffb9a7 */ /* 0x0005e20008000029 */
[----:B------:R-:W-:Y:S04]  /*2480*/  BSSY.RECONVERGENT B0, `(.L_x_26) ;  /* 0x0000003000007945 */ /* 0x000fe80003800200 */
[----:B------:R-:W-:Y:S05]  /*2490*/  @P2 BRA `(.L_x_27) ;  /* 0x0000000000042947 */ /* 0x000fea0003800000 */
[----:B-1-3--:R-:W-:Y:S05]  /*24a0*/  BPT.TRAP 0x1 ;  /* 0x000000040000795c */ /* 0x00afea0000300000 */
.L_x_27:
[----:B-1-3--:R-:W-:Y:S05]  /*24b0*/  BSYNC.RECONVERGENT B0 ;  /* 0x0000000000007941 */ /* 0x00afea0003800200 */
.L_x_26:
        /* <DEDUP_REMOVED lines=10> */
[----:B------:R-:W-:Y:S01]  /*2560*/  MOV R0, UR35 ;  /* 0x0000002300007c02 */ /* 0x000fe20008000f00 */
[----:B------:R-:W-:Y:S02]  /*2570*/  UIADD3 UR44, UP1, UPT, UR60, 0x80, URZ ;  /* 0x000000803c2c7890 */ /* 0x000fe4000ff3e0ff */
[----:B------:R-:W-:Y:S01]  /*2580*/  ULEA UR14, UR50, UR56, 0x5 ;  /* 0x00000038320e7291 */ /* 0x000fe2000f8e28ff */
[----:B--2---:R-:W-:Y:S01]  /*2590*/  SHF.L.U32 R3, R0, 0x1f, RZ ;  /* 0x0000001f00037819 */ /* 0x004fe200000006ff */
[----:B------:R-:W-:Y:S02]  /*25a0*/  UIADD3.X UR45, UPT, UPT, URZ, UR61, URZ, UP1, !UPT ;  /* 0x0000003dff2d7290 */ /* 0x000fe40008ffe4ff */
[----:B------:R-:W-:Y:S01]  /*25b0*/  UIADD3 UR40, UPT, UPT, UR34, 0x8400, URZ ;  /* 0x0000840022287890 */ /* 0x000fe2000fffe0ff */
[----:B------:R4:W1:Y:S01]  /*25c0*/  SYNCS.PHASECHK.TRANS64.TRYWAIT P0, [UR8+0x30], R3 ;  /* 0x00003003ff0075a7 */ /* 0x0008620008001108 */
[----:B------:R-:W-:Y:S02]  /*25d0*/  UIMAD.WIDE.U32 UR8, UR43, UR33, URZ ;  /* 0x000000212b0872a5 */ /* 0x000fe4000f8e00ff */
[----:B------:R-:W-:Y:S02]  /*25e0*/  ULEA UR47, UR49, UR14, 0xa ;  /* 0x0000000e312f7291 */ /* 0x000fe4000f8e50ff */
        /* <DEDUP_REMOVED lines=8> */
[----:B------:R-:W-:Y:S01]  /*2670*/  UMOV UR42, UR46 ;  /* 0x0000002e002a7c82 */ /* 0x000fe20008000000 */
[----:B------:R-:W-:Y:S01]  /*2680*/  UMOV UR53, UR41 ;  /* 0x0000002900357c82 */ /* 0x000fe20008000000 */
[----:B------:R-:W-:Y:S01]  /*2690*/  UTMALDG.2D [UR40], [UR44], desc[UR62] ;  /* 0x00003e282c0075b4 */ /* 0x000fe20008009000 */
        /* <DEDUP_REMOVED lines=16> */
[----:B------:R-:W-:Y:S02]  /*27a0*/  UMOV UR12, UR13 ;  /* 0x0000000d000c7c82 */ /* 0x000fe40008000000 */
[----:B------:R-:W-:Y:S04]  /*27b0*/  USHF.R.U32.HI UR12, URZ, UR30, UR12 ;  /* 0x0000001eff0c7299 */ /* 0x000fe8000801160c */
[----:B------:R-:W-:Y:S02]  /*27c0*/  USEL UR22, UR11, UR12, !UP2 ;  /* 0x0000000c0b167287 */ /* 0x000fe4000d000000 */
[----:B------:R-:W-:Y:S02]  /*27d0*/  UIADD3 UR12, UPT, UPT, -UR11, URZ, URZ ;  /* 0x000000ff0b0c7290 */ /* 0x000fe4000fffe1ff */
[----:B------:R-:W-:Y:S02]  /*27e0*/  UIADD3 UR13, UPT, UPT, -UR22, URZ, URZ ;  /* 0x000000ff160d7290 */ /* 0x000fe4000fffe1ff */
[----:B------:R-:W-:Y:S02]  /*27f0*/  UIMAD UR8, UR28, UR12, UR8 ;  /* 0x0000000c1c0872a4 */ /* 0x000fe4000f8e0208 */
[----:B------:R-:W-:Y:S02]  /*2800*/  UIMAD UR11, UR29, UR13, UR11 ;  /* 0x0000000d1d0b72a4 */ /* 0x000fe4000f8e020b */
[----:B------:R-:W-:Y:S02]  /*2810*/  UIMAD UR20, UR8, UR24, UR6 ;  /* 0x00000018081472a4 */ /* 0x000fe4000f8e0206 */
[----:B------:R-:W-:Y:S02]  /*2820*/  UIADD3 UR8, UPT, UPT, UR34, 0x22400, URZ ;  /* 0x0002240022087890 */ /* 0x000fe4000fffe0ff */
[----:B------:R-:W-:Y:S02]  /*2830*/  UIMAD UR21, UR11, UR25, UR7 ;  /* 0x000000190b1572a4 */ /* 0x000fe4000f8e0207 */
[----:B------:R-:W-:Y:S01]  /*2840*/  UPRMT UR34, UR47, 0x5410, URZ ;  /* 0x000054102f227896 */ /* 0x000fe200080000ff */
[----:B------:R-:W-:Y:S01]  /*2850*/  UMOV UR11, UR19 ;  /* 0x00000013000b7c82 */ /* 0x000fe20008000000 */
[----:B------:R-:W-:Y:S01]  /*2860*/  UMOV UR12, UR20 ;  /* 0x00000014000c7c82 */ /* 0x000fe20008000000 */
[----:B------:R-:W-:Y:S02]  /*2870*/  UMOV UR14, UR22 ;  /* 0x00000016000e7c82 */ /* 0x000fe40008000000 */
[----:B------:R-:W-:Y:S04]  /*2880*/  UMOV UR13, UR21 ;  /* 0x00000015000d7c82 */ /* 0x000fe80008000000 */
[----:B------:R-:W-:Y:S01]  /*2890*/  UTMALDG.5D.IM2COL [UR16], [UR36], UR34 ;  /* 0x00000010240073b4 */ /* 0x000fe20008060022 */
[----:B------:R2:W-:Y:S02]  /*28a0*/  UTMALDG.5D.IM2COL [UR8], [UR36], UR34 ;  /* 0x00000008240073b4 */ /* 0x0005e40008060022 */
[----:B--2---:R-:W-:Y:S01]  /*28b0*/  UMOV UR11, UR38 ;  /* 0x00000026000b7c82 */ /* 0x004fe20008000000 */
[----:B-1--4-:R-:W-:Y:S05]  /*28c0*/  BRA.U UP0, `(.L_x_28) ;  /* 0xfffffff900cc7547 */ /* 0x012fea000b83ffff */
.L_x_23:
[----:B------:R-:W-:Y:S01]  /*28d0*/  SHF.L.U32 R3, R2, 0x1f, RZ ;  /* 0x0000001f02037819 */ /* 0x000fe200000006ff */
[----:B------:R-:W-:-:S03]  /*28e0*/  NOP ;  /* 0x0000000000007918 */ /* 0x000fc60000000000 */
[----:B--2---:R-:W2:Y:S02]  /*28f0*/  SYNCS.PHASECHK.TRANS64.TRYWAIT P0, [UR48+0xb0], R3 ;  /* 0x0000b003ff0075a7 */ /* 0x004ea40008001130 */
[----:B--2---:R-:W-:Y:S05]  /*2900*/  @!P0 BRA `(.L_x_29) ;  /* 0x0000007c00c08947 */ /* 0x004fea0003800000 */
.L_x_128:
[----:B------:R-:W2:Y:S01]  /*2910*/  LDS.128 R4, [UR48+0xf0] ;  /* 0x0000f030ff047984 */ /* 0x000ea20008000c00 */
[----:B------:R-:W-:Y:S02]  /*2920*/  UIADD3 UR4, UPT, UPT, UR48, 0xb8, URZ ;  /* 0x000000b830047890 */ /* 0x000fe4000fffe0ff */
[----:B------:R-:W-:Y:S01]  /*2930*/  UISETP.GE.AND UP0, UPT, UR39, 0x1, UPT ;  /* 0x000000012700788c */ /* 0x000fe2000bf06270 */
[----:B------:R-:W-:Y:S01]  /*2940*/  @!PT LDS RZ, [RZ] ;  /* 0x00000000fffff984 */ /* 0x000fe20000000800 */
[----:B------:R-:W-:Y:S01]  /*2950*/  @!PT LDS RZ, [RZ] ;  /* 0x00000000fffff984 */ /* 0x000fe20000000800 */
[----:B------:R-:W-:Y:S01]  /*2960*/  @!PT LDS RZ, [RZ] ;  /* 0x00000000fffff984 */ /* 0x000fe20000000800 */
[----:B------:R-:W-:Y:S01]  /*2970*/  @!PT LDS RZ, [RZ] ;  /* 0x00000000fffff984 */ /* 0x000fe20000000800 */
[----:B------:R3:W-:Y:S06]  /*2980*/  MEMBAR.ALL.CTA ;  /* 0x0000000000007992 */ /* 0x0007ec0000008000 */
[----:B---3--:R-:W3:Y:S01]  /*2990*/  FENCE.VIEW.ASYNC.S ;  /* 0x00000000000073c6 */ /* 0x008ee20000000000 */
[----:B------:R-:W-:-:S09]  /*29a0*/  UPRMT UR4, URZ, 0x654, UR4 ;  /* 0x00000654ff047896 */ /* 0x000fd20008000004 */
[----:B---3--:R-:W-:Y:S01]  /*29b0*/  SYNCS.ARRIVE.TRANS64.RED.A1T0 RZ, [UR4], RZ ;  /* 0x000000ffffff79a7 */ /* 0x008fe20008100404 */
[----:B--2---:R-:W-:-:S13]  /*29c0*/  LOP3.LUT P0, RZ, R6, 0x1, RZ, 0xc0, !PT ;  /* 0x0000000106ff7812 */ /* 0x004fda000780c0ff */
[----:B------:R-:W-:Y:S01]  /*29d0*/  VOTEU.ANY UP1, P0 ;  /* 0x0000000000ff7886 */ /* 0x000fe20000020100 */
[----:B------:R-:W-:-:S13]  /*29e0*/  PLOP3.LUT P0, PT, PT, PT, UP1, 0x80, 0x8 ;  /* 0x000000000008781c */ /* 0x000fda0003f0f018 */
[----:B-1----:R-:W-:Y:S02]  /*29f0*/  @P0 MOV R0, R4 ;  /* 0x0000000400000202 */ /* 0x002fe40000000f00 */
[----:B------:R-:W-:Y:S02]  /*2a00*/  @P0 LOP3.LUT R4, R5, 0xffff, RZ, 0xc0, !PT ;  /* 0x0000ffff05040812 */ /* 0x000fe400078ec0ff */
[----:B------:R-:W-:Y:S02]  /*2a10*/  @P0 R2UR UR6, R0 ;  /* 0x00000000000602ca */ /* 0x000fe400000e0000 */
[----:B------:R-:W-:-:S11]  /*2a20*/  @P0 R2UR UR5, R4 ;  /* 0x00000000040502ca */ /* 0x000fd600000e0000 */
[----:B------:R-:W-:Y:S02]  /*2a30*/  @UP1 UMOV UR65, UR6 ;  /* 0x0000000600411c82 */ /* 0x000fe40008000000 */
[----:B------:R-:W-:Y:S01]  /*2a40*/  @UP1 UMOV UR64, UR5 ;  /* 0x0000000500401c82 */ /* 0x000fe20008000000 */
[----:B------:R-:W-:Y:S05]  /*2a50*/  BRA.U !UP0, `(.L_x_30) ;  /* 0x0000000108d47547 */ /* 0x000fea000b800000 */
[----:B------:R-:W1:Y:S01]  /*2a60*/  LDCU.128 UR16, c[0x0][0xc10] ;  /* 0x00018200ff1077ac */ /* 0x000e620008000c00 */
[----:B------:R-:W2:Y:S01]  /*2a70*/  LDCU UR20, c[0x0][0xc20] ;  /* 0x00018400ff1477ac */ /* 0x000ea20008000800 */
[----:B------:R-:W3:Y:S01]  /*2a80*/  LDCU UR13, c[0x0][0xc0c] ;  /* 0x00018180ff0d77ac */ /* 0x000ee20008000800 */
[----:B------:R-:W4:Y:S01]  /*2a90*/  LDCU.64 UR14, c[0x0][0xc28] ;  /* 0x00018500ff0e77ac */ /* 0x000f220008000a00 */
[----:B------:R-:W-:Y:S02]  /*2aa0*/  UISETP.NE.AND UP3, UPT, UR39, 0x1, UPT ;  /* 0x000000012700788c */ /* 0x000fe4000bf65270 */
[----:B-1----:R-:W-:Y:S02]  /*2ab0*/  UIMAD.WIDE.U32 UR4, UR67, UR19, URZ ;  /* 0x00000013430472a5 */ /* 0x002fe4000f8e00ff */
[----:B------:R-:W-:Y:S02]  /*2ac0*/  UIMAD.WIDE.U32 UR6, UR68, UR16, URZ ;  /* 0x00000010440672a5 */ /* 0x000fe4000f8e00ff */
[----:B------:R-:W-:-:S02]  /*2ad0*/  UISETP.NE.AND UP0, UPT, UR18, 0x1, UPT ;  /* 0x000000011200788c */ /* 0x000fc4000bf05270 */
[----:B------:R-:W-:Y:S01]  /*2ae0*/  UIMAD.WIDE.U32 UR10, UR64, UR19, URZ ;  /* 0x00000013400a72a5 */ /* 0x000fe2000f8e00ff */
[----:B------:R-:W-:Y:S01]  /*2af0*/  UMOV UR4, UR5 ;  /* 0x0000000500047c82 */ /* 0x000fe20008000000 */
[----:B---3--:R-:W-:Y:S02]  /*2b00*/  UISETP.NE.AND UP2, UPT, UR13, 0x1, UPT ;  /* 0x000000010d00788c */ /* 0x008fe4000bf45270 */
[----:B--2---:R-:W-:Y:S02]  /*2b10*/  USHF.R.U32.HI UR5, URZ, UR20, UR4 ;  /* 0x00000014ff057299 */ /* 0x004fe40008011604 */
[----:B------:R-:W-:Y:S01]  /*2b20*/  UIMAD.WIDE.U32 UR8, UR65, UR16, URZ ;  /* 0x00000010410872a5 */ /* 0x000fe2000f8e00ff */
[----:B------:R-:W-:Y:S01]  /*2b30*/  UMOV UR4, UR7 ;  /* 0x0000000700047c82 */ /* 0x000fe20008000000 */
[----:B------:R-:W-:Y:S02]  /*2b40*/  USEL UR5, UR67, UR5, !UP0 ;  /* 0x0000000543057287 */ /* 0x000fe4000c000000 */
[----:B------:R-:W-:-:S02]  /*2b50*/  USHF.R.U32.HI UR4, URZ, UR17, UR4 ;  /* 0x00000011ff047299 */ /* 0x000fc40008011604 */
[----:B----4-:R-:W-:Y:S02]  /*2b60*/  UIMAD.WIDE.U32 UR6, UR5, UR14, URZ ;  /* 0x0000000e050672a5 */ /* 0x010fe4000f8e00ff */
[----:B------:R-:W-:Y:S01]  /*2b70*/  USEL UR12, UR68, UR4, !UP2 ;  /* 0x00000004440c7287 */ /* 0x000fe2000d000000 */
[----:B------:R-:W-:Y:S02]  /*2b80*/  UMOV UR8, UR9 ;  /* 0x0000000900087c82 */ /* 0x000fe40008000000 */
[----:B------:R-:W-:Y:S01]  /*2b90*/  UMOV UR4, UR11 ;  /* 0x0000000b00047c82 */ /* 0x000fe20008000000 */
[----:B------:R-:W-:Y:S01]  /*2ba0*/  UIMAD.WIDE.U32 UR10, UR12, UR14, URZ ;  /* 0x0000000e0c0a72a5 */ /* 0x000fe2000f8e00ff */
[----:B------:R-:W-:Y:S01]  /*2bb0*/  UMOV UR6, UR7 ;  /* 0x0000000700067c82 */ /* 0x000fe20008000000 */
[----:B------:R-:W-:Y:S02]  /*2bc0*/  USHF.R.U32.HI UR4, URZ, UR20, UR4 ;  /* 0x00000014ff047299 */ /* 0x000fe40008011604 */
[----:B------:R-:W-:-:S02]  /*2bd0*/  @UP3 USHF.R.U32.HI UR5, URZ, UR15, UR6 ;  /* 0x0000000fff053299 */ /* 0x000fc40008011606 */
[----:B------:R-:W-:Y:S01]  /*2be0*/  USHF.R.U32.HI UR17, URZ, UR17, UR8 ;  /* 0x00000011ff117299 */ /* 0x000fe20008011608 */
[----:B------:R-:W-:Y:S01]  /*2bf0*/  UMOV UR6, UR11 ;  /* 0x0000000b00067c82 */ /* 0x000fe20008000000 */
[----:B------:R-:W-:Y:S02]  /*2c00*/  USEL UR4, UR64, UR4, !UP0 ;  /* 0x0000000440047287 */ /* 0x000fe4000c000000 */
[----:B------:R-:W-:Y:S02]  /*2c10*/  @UP3 USHF.R.U32.HI UR12, URZ, UR15, UR6 ;  /* 0x0000000fff0c3299 */ /* 0x000fe40008011606 */
[----:B------:R-:W-:Y:S02]  /*2c20*/  UIMAD UR6, UR39, UR5, URZ ;  /* 0x00000005270672a4 */ /* 0x000fe4000f8e02ff */
[----:B------:R-:W-:Y:S02]  /*2c30*/  USEL UR5, UR65, UR17, !UP2 ;  /* 0x0000001141057287 */ /* 0x000fe4000d000000 */
[----:B------:R-:W-:-:S02]  /*2c40*/  UIMAD UR8, UR39, UR12, URZ ;  /* 0x0000000c270872a4 */ /* 0x000fc4000f8e02ff */
[----:B------:R-:W-:Y:S02]  /*2c50*/  UISETP.GE.AND UP0, UPT, UR4, UR6, UPT ;  /* 0x000000060400728c */ /* 0x000fe4000bf06270 */
[----:B------:R-:W-:Y:S02]  /*2c60*/  UIMAD.WIDE.U32 UR6, UR4, UR14, URZ ;  /* 0x0000000e040672a5 */ /* 0x000fe4000f8e00ff */
[----:B------:R-:W-:Y:S02]  /*2c70*/  UISETP.GE.OR UP0, UPT, UR5, UR8, UP0 ;  /* 0x000000080500728c */ /* 0x000fe40008706670 */
[----:B------:R-:W-:Y:S02]  /*2c80*/  UIMAD.WIDE.U32 UR8, UR5, UR14, URZ ;  /* 0x0000000e050872a5 */ /* 0x000fe4000f8e00ff */
[----:B------:R-:W-:Y:S01]  /*2c90*/  UIADD3 UR10, UPT, UPT, -UR4, URZ, URZ ;  /* 0x000000ff040a7290 */ /* 0x000fe2000fffe1ff */
[----:B------:R-:W-:Y:S02]  /*2ca0*/  UMOV UR6, UR7 ;  /* 0x0000000700067c82 */ /* 0x000fe40008000000 */
[----:B------:R-:W-:-:S02]  /*2cb0*/  USHF.R.U32.HI UR6, URZ, UR15, UR6 ;  /* 0x0000000fff067299 */ /* 0x000fc40008011606 */
[----:B------:R-:W-:Y:S02]  /*2cc0*/  UIMAD UR10, UR18, UR10, UR64 ;  /* 0x0000000a120a72a4 */ /* 0x000fe4000f8e0240 */
[----:B------:R-:W-:Y:S01]  /*2cd0*/  USEL UR6, UR4, UR6, !UP3 ;  /* 0x0000000604067287 */ /* 0x000fe2000d800000 */
[----:B------:R-:W-:Y:S01]  /*2ce0*/  @!UP0 UMOV UR7, UR9 ;  /* 0x0000000900078c82 */ /* 0x000fe20008000000 */
[----:B------:R-:W-:Y:S02]  /*2cf0*/  UIADD3 UR9, UPT, UPT, -UR5, URZ, URZ ;  /* 0x000000ff05097290 */ /* 0x000fe4000fffe1ff */
[----:B------:R-:W-:Y:S02]  /*2d00*/  @!UP0 USHF.R.U32.HI UR7, URZ, UR15, UR7 ;  /* 0x0000000fff078299 */ /* 0x000fe40008011607 */
[----:B------:R-:W-:Y:S02]  /*2d10*/  UIADD3 UR8, UPT, UPT, -UR6, URZ, URZ ;  /* 0x000000ff06087290 */ /* 0x000fe4000fffe1ff */
[----:B------:R-:W-:-:S02]  /*2d20*/  @!UP0 USEL UR7, UR5, UR7, !UP3 ;  /* 0x0000000705078287 */ /* 0x000fc4000d800000 */
[----:B------:R-:W-:Y:S02]  /*2d30*/  UIMAD UR8, UR39, UR8, UR4 ;  /* 0x00000008270872a4 */ /* 0x000fe4000f8e0204 */
[----:B------:R-:W-:Y:S02]  /*2d40*/  @!UP0 UIADD3 UR6, UPT, UPT, UR6, -UR7, URZ ;  /* 0x8000000706068290 */ /* 0x000fe4000fffe0ff */
[----:B------:R-:W-:Y:S02]  /*2d50*/  @!UP0 UIMAD UR7, UR8, UR12, UR7 ;  /* 0x0000000c080782a4 */ /* 0x000fe4000f8e0207 */
[----:B------:R-:W-:Y:S02]  /*2d60*/  @!UP0 UIMAD UR4, UR39, UR6, UR5 ;  /* 0x00000006270482a4 */ /* 0x000fe4000f8e0205 */
[----:B------:R-:W-:Y:S02]  /*2d70*/  UIMAD UR6, UR13, UR9, UR65 ;  /* 0x000000090d0672a4 */ /* 0x000fe4000f8e0241 */
[----:B------:R-:W-:Y:S01]  /*2d80*/  UIMAD UR64, UR4, UR18, UR10 ;  /* 0x00000012044072a4 */ /* 0x000fe2000f8e020a */
[----:B------:R-:W-:-:S02]  /*2d90*/  @!UP0 UMOV UR5, UR7 ;  /* 0x0000000700058c82 */ /* 0x000fc40008000000 */
[----:B------:R-:W-:-:S12]  /*2da0*/  UIMAD UR65, UR5, UR13, UR6 ;  /* 0x0000000d054172a4 */ /* 0x000fd8000f8e0206 */
.L_x_30:
        /* <DEDUP_REMOVED lines=20> */
.L_x_31:
[----:B------:R-:W-:Y:S02]  /*2ef0*/  R2UR UR5, R82 ;  /* 0x00000000520572ca */ /* 0x000fe400000e0000 */
[----:B------:R-:W-:Y:S02]  /*2f00*/  R2UR UR4, R81 ;  /* 0x00000000510472ca */ /* 0x000fe400000e0000 */
[----:B------:R-:W-:Y:S02]  /*2f10*/  PLOP3.LUT P1, PT, PT, PT, PT, 0x80, 0x8 ;  /* 0x000000000008781c */ /* 0x000fe40003f2f070 */
[----:B------:R-:W-:-:S07]  /*2f20*/  LOP3.LUT R2, R2, 0x1, RZ, 0x3c, !PT ;  /* 0x0000000102027812 */ /* 0x000fce00078e3cff */
[----:B------:R-:W-:Y:S02]  /*2f30*/  UIADD3 UR28, UPT, UPT, UR65, UR5, URZ ;  /* 0x00000005411c7290 */ /* 0x000fe4000fffe0ff */
[----:B------:R-:W-:Y:S01]  /*2f40*/  UIADD3 UR21, UPT, UPT, UR64, UR4, URZ ;  /* 0x0000000440157290 */ /* 0x000fe2000fffe0ff */
[----:B------:R-:W-:Y:S11]  /*2f50*/  BRA.U UP1, `(.L_x_32) ;  /* 0xffffffe501547547 */ /* 0x000ff6000b83ffff */
[----:B------:R-:W-:Y:S01]  /*2f60*/  UIADD3 UR48, UPT, UPT, UR48, 0x30, URZ ;  /* 0x0000003030307890 */ /* 0x000fe2000fffe0ff */
[----:B------:R-:W-:-:S03]  /*2f70*/  MOV R3, UR35 ;  /* 0x0000002300037c02 */ /* 0x000fc60008000f00 */
[----:B------:R-:W-:Y:S01]  /*2f80*/  ULEA UR4, UR38, UR48, 0x3 ;  /* 0x0000003026047291 */ /* 0x000fe2000f8e18ff */
[----:B------:R-:W-:-:S08]  /*2f90*/  SHF.L.U32 R3, R3, 0x1f, RZ ;  /* 0x0000001f03037819 */ /* 0x000fd000000006ff */
[----:B------:R-:W1:Y:S02]  /*2fa0*/  SYNCS.PHASECHK.TRANS64.TRYWAIT P0, [UR4], R3 ;  /* 0x00000003ff0075a7 */ /* 0x000e640008001104 */
[----:B-1----:R-:W-:Y:S05]  /*2fb0*/  @!P0 BRA `(.L_x_33) ;  /* 0x00000078002c8947 */ /* 0x002fea0003800000 */
.L_x_130:
[----:B------:R-:W-:-:S04]  /*2fc0*/  UIADD3 UR4, UPT, UPT, UR38, 0x1, URZ ;  /* 0x0000000126047890 */ /* 0x000fc8000fffe0ff */
[----:B------:R-:W-:-:S04]  /*2fd0*/  UISETP.NE.AND UP0, UPT, UR4, 0x6, UPT ;  /* 0x000000060400788c */ /* 0x000fc8000bf05270 */
[----:B------:R-:W-:Y:S02]  /*2fe0*/  USEL UR5, URZ, 0x1, UP0 ;  /* 0x00000001ff057887 */ /* 0x000fe40008000000 */
[----:B------:R-:W-:Y:S02]  /*2ff0*/  USEL UR4, UR4, URZ, UP0 ;  /* 0x000000ff04047287 */ /* 0x000fe40008000000 */
[----:B------:R-:W-:Y:S02]  /*3000*/  ULOP3.LUT UR6, UR35, UR5, URZ, 0x3c, !UPT ;  /* 0x0000000523067292 */ /* 0x000fe4000f8e3cff */
[----:B------:R-:W-:-:S04]  /*3010*/  ULEA UR5, UR4, UR48, 0x3 ;  /* 0x0000003004057291 */ /* 0x000fc8000f8e18ff */
[----:B-1----:R-:W-:-:S04]  /*3020*/  MOV R3, UR6 ;  /* 0x0000000600037c02 */ /* 0x002fc80008000f00 */
[----:B------:R-:W-:-:S04]  /*3030*/  SHF.L.U32 R3, R3, 0x1f, RZ ;  /* 0x0000001f03037819 */ /* 0x000fc800000006ff */
[----:B------:R-:W1:Y:S02]  /*3040*/  SYNCS.PHASECHK.TRANS64.TRYWAIT P0, [UR5], R3 ;  /* 0x00000003ff0075a7 */ /* 0x000e640008001105 */
[----:B-1----:R-:W-:Y:S05]  /*3050*/  @!P0 BRA `(.L_x_34) ;  /* 0x00000078001c8947 */ /* 0x002fea0003800000 */
.L_x_132:
        /* <DEDUP_REMOVED lines=10> */
.L_x_134:
        /* <DEDUP_REMOVED lines=10> */
.L_x_136:
        /* <DEDUP_REMOVED lines=10> */
.L_x_138:
[----:B------:R-:W-:-:S04]  /*3240*/  UIADD3 UR4, UPT, UPT, UR4, 0x1, URZ ;  /* 0x0000000104047890 */ /* 0x000fc8000fffe0ff */
[----:B------:R-:W-:-:S04]  /*3250*/  UISETP.NE.AND UP0, UPT, UR4, 0x6, UPT ;  /* 0x000000060400788c */ /* 0x000fc8000bf05270 */
[----:B------:R-:W-:Y:S02]  /*3260*/  USEL UR5, URZ, 0x1, UP0 ;  /* 0x00000001ff057887 */ /* 0x000fe40008000000 */
[----:B------:R-:W-:Y:S02]  /*3270*/  USEL UR4, UR4, URZ, UP0 ;  /* 0x000000ff04047287 */ /* 0x000fe40008000000 */
[----:B------:R-:W-:Y:S02]  /*3280*/  ULOP3.LUT UR5, UR6, UR5, URZ, 0x3c, !UPT ;  /* 0x0000000506057292 */ /* 0x000fe4000f8e3cff */
[----:B------:R-:W-:-:S04]  /*3290*/  ULEA UR4, UR4, UR48, 0x3 ;  /* 0x0000003004047291 */ /* 0x000fc8000f8e18ff */
[----:B------:R-:W-:Y:S02]  /*32a0*/  IMAD.U32 R2, RZ, RZ, UR5 ;  /* 0x00000005ff027e24 */ /* 0x000fe4000f8e00ff */
[----:B-1----:R-:W-:-:S03]  /*32b0*/  MOV R0, UR4 ;  /* 0x0000000400007c02 */ /* 0x002fc60008000f00 */
[----:B------:R-:W-:-:S07]  /*32c0*/  SHF.L.U32 R3, R2, 0x1f, RZ ;  /* 0x0000001f02037819 */ /* 0x000fce00000006ff */
.L_x_38:
[----:B-1----:R1:W2:Y:S02]  /*32d0*/  SYNCS.PHASECHK.TRANS64.TRYWAIT P0, [R0+URZ], R3 ;  /* 0x00000003000075a7 */ /* 0x0022a400080011ff */
[----:B--2---:R-:W-:Y:S05]  /*32e0*/  @!P0 NANOSLEEP.SYNCS 0x989680 ;  /* 0x009896800000895d */ /* 0x004fea0003900000 */
[----:B------:R-:W2:Y:S02]  /*32f0*/  @!P0 SYNCS.PHASECHK.TRANS64 P0, [R0+URZ], R3 ;  /* 0x00000003000085a7 */ /* 0x000ea400080010ff */
[----:B--2---:R-:W-:Y:S05]  /*3300*/  @P0 EXIT ;  /* 0x000000000000094d */ /* 0x004fea0003800000 */
[----:B------:R-:W-:Y:S05]  /*3310*/  BRA `(.L_x_38) ;  /* 0xfffffffc00ec7947 */ /* 0x000fea000383ffff */
.L_x_16:
[----:B------:R-:W2:Y:S02]  /*3320*/  S2UR UR4, SR_CgaCtaId ;  /* 0x00000000000479c3 */ /* 0x000ea40000008800 */
[----:B--2---:R-:W-:-:S04]  /*3330*/  UISETP.NE.AND UP0, UPT, UR4, URZ, UPT ;  /* 0x000000ff0400728c */ /* 0x004fc8000bf05270 */
[----:B------:R-:W-:-:S09]  /*3340*/  UISETP.NE.OR UP0, UPT, UR18, 0x1, UP0 ;  /* 0x000000011200788c */ /* 0x000fd20008705670 */
[----:B------:R-:W-:Y:S05]  /*3350*/  BRA.U UP0, `(.L_x_39) ;  /* 0x0000000100b47547 */ /* 0x000fea000b800000 */
[----:B------:R-:W2:Y:S01]  /*3360*/  S2UR UR5, SR_CgaCtaId ;  /* 0x00000000000579c3 */ /* 0x000ea20000008800 */
[----:B------:R-:W-:Y:S01]  /*3370*/  UMOV UR4, 0x400 ;  /* 0x0000040000047882 */ /* 0x000fe20000000000 */
[----:B------:R-:W-:Y:S01]  /*3380*/  HFMA2 R3, -RZ, RZ, 0, 5.9604644775390625e-08 ;  /* 0x00000001ff037431 */ /* 0x000fe200000001ff */
[----:B------:R-:W-:Y:S01]  /*3390*/  ISETP.NE.AND P0, PT, R0, RZ, PT ;  /* 0x000000ff0000720c */ /* 0x000fe20003f05270 */
[----:B------:R-:W-:Y:S01]  /*33a0*/  IMAD.MOV.U32 R8, RZ, RZ, RZ ;  /* 0x000000ffff087224 */ /* 0x000fe200078e00ff */
[----:B--2---:R-:W-:-:S04]  /*33b0*/  ULEA UR4, UR5, UR4, 0x18 ;  /* 0x0000000405047291 */ /* 0x004fc8000f8ec0ff */
[----:B------:R-:W-:Y:S02]  /*33c0*/  UIADD3 UR5, UPT, UPT, UR4, 0xb8, URZ ;  /* 0x000000b804057890 */ /* 0x000fe4000fffe0ff */
[----:B------:R-:W-:Y:S02]  /*33d0*/  UIADD3 UR8, UPT, UPT, UR4, 0xb0, URZ ;  /* 0x000000b004087890 */ /* 0x000fe4000fffe0ff */
[----:B------:R-:W-:-:S12]  /*33e0*/  UPRMT UR5, URZ, 0x654, UR5 ;  /* 0x00000654ff057896 */ /* 0x000fd80008000005 */
.L_x_42:
[----:B------:R-:W-:Y:S01]  /*33f0*/  SHF.L.U32 R7, R3, 0x1f, RZ ;  /* 0x0000001f03077819 */ /* 0x000fe200000006ff */
[----:B------:R-:W-:Y:S02]  /*3400*/  IMAD.U32 R9, RZ, RZ, UR8 ;  /* 0x00000008ff097e24 */ /* 0x000fe4000f8e00ff */
[----:B------:R-:W-:Y:S01]  /*3410*/  @!P0 IMAD.MOV.U32 R5, RZ, RZ, 0x10 ;  /* 0x00000010ff058424 */ /* 0x000fe200078e00ff */
[----:B------:R-:W2:Y:S02]  /*3420*/  SYNCS.PHASECHK.TRANS64.TRYWAIT P1, [UR4+0xb8], R7 ;  /* 0x0000b807ff0075a7 */ /* 0x000ea40008021104 */
[----:B------:R-:W-:-:S04]  /*3430*/  PRMT R9, R0, 0x654, R9 ;  /* 0x0000065400097816 */ /* 0x000fc80000000009 */
[----:B------:R-:W-:Y:S01]  /*3440*/  SEL R2, R9, R2, !P0 ;  /* 0x0000000209027207 */ /* 0x000fe20004000000 */
[----:B--2---:R-:W-:Y:S06]  /*3450*/  @!P1 BRA `(.L_x_40) ;  /* 0x00000074007c9947 */ /* 0x004fec0003800000 */
.L_x_140:
[----:B------:R-:W-:Y:S01]  /*3460*/  UIADD3 UR6, UPT, UPT, UR4, 0xf0, URZ ;  /* 0x000000f004067890 */ /* 0x000fe2000fffe0ff */
[----:B------:R3:W-:Y:S01]  /*3470*/  @!P0 SYNCS.ARRIVE.TRANS64.RED RZ, [R2+URZ], R5 ;  /* 0x0000000502ff89a7 */ /* 0x0007e200080004ff */
[----:B------:R-:W-:Y:S01]  /*3480*/  UIADD3 UR7, UPT, UPT, UR4, 0xb0, URZ ;  /* 0x000000b004077890 */ /* 0x000fe2000fffe0ff */
[----:B------:R-:W-:-:S08]  /*3490*/  LOP3.LUT R3, R3, 0x1, RZ, 0x3c, !PT ;  /* 0x0000000103037812 */ /* 0x000fd000078e3cff */
[----:B------:R-:W-:Y:S06]  /*34a0*/  UGETNEXTWORKID.BROADCAST [UR6], [UR7] ;  /* 0x00000000060073ca */ /* 0x000fec0008000100 */
[----:B---3--:R-:W-:-:S04]  /*34b0*/  SHF.L.U32 R5, R8, 0x1f, RZ ;  /* 0x0000001f08057819 */ /* 0x008fc800000006ff */
[----:B------:R-:W3:Y:S02]  /*34c0*/  SYNCS.PHASECHK.TRANS64.TRYWAIT P1, [UR4+0xb0], R5 ;  /* 0x0000b005ff0075a7 */ /* 0x000ee40008021104 */
[----:B---3--:R-:W-:Y:S05]  /*34d0*/  @!P1 BRA `(.L_x_41) ;  /* 0x0000007400749947 */ /* 0x008fea0003800000 */
.L_x_142:
[----:B--2---:R-:W2:Y:S01]  /*34e0*/  LDS.128 R4, [UR4+0xf0] ;  /* 0x0000f004ff047984 */ /* 0x004ea20008000c00 */
[----:B------:R-:W-:Y:S01]  /*34f0*/  LOP3.LUT R8, R8, 0x1, RZ, 0x3c, !PT ;  /* 0x0000000108087812 */ /* 0x000fe200078e3cff */
[----:B------:R-:W-:Y:S01]  /*3500*/  @!PT LDS RZ, [RZ] ;  /* 0x00000000fffff984 */ /* 0x000fe20000000800 */
[----:B------:R-:W-:Y:S01]  /*3510*/  @!PT LDS RZ, [RZ] ;  /* 0x00000000fffff984 */ /* 0x000fe20000000800 */
[----:B------:R-:W-:Y:S01]  /*3520*/  @!PT LDS RZ, [RZ] ;  /* 0x00000000fffff984 */ /* 0x000fe20000000800 */
[----:B------:R-:W-:Y:S01]  /*3530*/  @!PT LDS RZ, [RZ] ;  /* 0x00000000fffff984 */ /* 0x000fe20000000800 */
[----:B------:R3:W-:Y:S06]  /*3540*/  MEMBAR.ALL.CTA ;  /* 0x0000000000007992 */ /* 0x0007ec0000008000 */
[----:B---3--:R-:W3:Y:S02]  /*3550*/  FENCE.VIEW.ASYNC.S ;  /* 0x00000000000073c6 */ /* 0x008ee40000000000 */
[----:B---3--:R-:W-:Y:S01]  /*3560*/  SYNCS.ARRIVE.TRANS64.RED.A1T0 RZ, [UR5], RZ ;  /* 0x000000ffffff79a7 */ /* 0x008fe20008100405 */
[----:B--2---:R-:W-:-:S13]  /*3570*/  LOP3.LUT P1, RZ, R6, 0x1, RZ, 0xc0, !PT ;  /* 0x0000000106ff7812 */ /* 0x004fda000782c0ff */
[----:B------:R-:W-:Y:S05]  /*3580*/  @P1 BRA `(.L_x_42) ;  /* 0xfffffffc00981947 */ /* 0x000fea000383ffff */
[----:B------:R-:W-:-:S04]  /*3590*/  SHF.L.U32 R0, R3, 0x1f, RZ ;  /* 0x0000001f03007819 */ /* 0x000fc800000006ff */
[----:B------:R-:W2:Y:S02]  /*35a0*/  SYNCS.PHASECHK.TRANS64 P0, [UR4+0xb8], R0 ;  /* 0x0000b800ff0075a7 */ /* 0x000ea40008001004 */
[----:B-12---:R-:W-:Y:S05]  /*35b0*/  @P0 EXIT ;  /* 0x000000000000094d */ /* 0x006fea0003800000 */
[----:B------:R-:W-:-:S07]  /*35c0*/  MOV R0, UR4 ;  /* 0x0000000400007c02 */ /* 0x000fce0008000f00 */
.L_x_43:
[----:B-1----:R-:W-:-:S04]  /*35d0*/  SHF.L.U32 R5, R3, 0x1f, RZ ;  /* 0x0000001f03057819 */ /* 0x002fc800000006ff */
[----:B------:R1:W2:Y:S03]  /*35e0*/  SYNCS.PHASECHK.TRANS64.TRYWAIT P0, [R0+URZ+0xb8], R5 ;  /* 0x0000b805000075a7 */ /* 0x0002a600080011ff */
[----:B--2---:R-:W-:Y:S05]  /*35f0*/  @!P0 NANOSLEEP.SYNCS 0x989680 ;  /* 0x009896800000895d */ /* 0x004fea0003900000 */
[----:B------:R-:W2:Y:S02]  /*3600*/  @!P0 SYNCS.PHASECHK.TRANS64 P0, [R0+URZ+0xb8], R5 ;  /* 0x0000b805000085a7 */ /* 0x000ea400080010ff */
[----:B--2---:R-:W-:Y:S05]  /*3610*/  @P0 EXIT ;  /* 0x000000000000094d */ /* 0x004fea0003800000 */
[----:B------:R-:W-:Y:S05]  /*3620*/  BRA `(.L_x_43) ;  /* 0xfffffffc00e87947 */ /* 0x000fea000383ffff */
.L_x_39:
[----:B------:R-:W-:-:S09]  /*3630*/  UISETP.NE.AND UP0, UPT, UR18, URZ, UPT ;  /* 0x000000ff1200728c */ /* 0x000fd2000bf05270 */
[----:B------:R-:W-:Y:S05]  /*3640*/  BRA.U UP0, `(.L_x_44) ;  /* 0x0000000d00847547 */ /* 0x000fea000b800000 */
[----:B------:R-:W2:Y:S01]  /*3650*/  S2UR UR7, SR_CgaCtaId ;  /* 0x00000000000779c3 */ /* 0x000ea20000008800 */
[----:B------:R-:W-:Y:S01]  /*3660*/  UMOV UR4, 0x40 ;  /* 0x0000004000047882 */ /* 0x000fe20000000000 */
[----:B------:R-:W-:Y:S01]  /*3670*/  NOP ;  /* 0x0000000000007918 */ /* 0x000fe20000000000 */
[----:B------:R-:W-:Y:S01]  /*3680*/  UMOV UR6, 0x400 ;  /* 0x0000040000067882 */ /* 0x000fe20000000000 */
[----:B--2---:R-:W-:Y:S02]  /*3690*/  ULEA UR5, UR7, UR4, 0x18 ;  /* 0x0000000407057291 */ /* 0x004fe4000f8ec0ff */
[----:B------:R-:W-:-:S07]  /*36a0*/  ULEA UR6, UR7, UR6, 0x18 ;  /* 0x0000000607067291 */ /* 0x000fce000f8ec0ff */
[----:B------:R-:W2:Y:S02]  /*36b0*/  LDS.U8 R0, [UR5+0x1c] ;  /* 0x00001c05ff007984 */ /* 0x000ea40008000000 */
[----:B--2---:R-:W-:-:S13]  /*36c0*/  ISETP.NE.AND P0, PT, R0, RZ, PT ;  /* 0x000000ff0000720c */ /* 0x004fda0003f05270 */
[----:B------:R-:W-:Y:S05]  /*36d0*/  @P0 BRA `(.L_x_45) ;  /* 0x0000000000580947 */ /* 0x000fea0003800000 */
[----:B------:R-:W-:-:S13]  /*36e0*/  ELECT P0, URZ, PT ;  /* 0x0000000000ff782f */ /* 0x000fda0003800000 */
[----:B------:R-:W-:Y:S05]  /*36f0*/  @!P0 BRA `(.L_x_46) ;  /* 0x0000000000608947 */ /* 0x000fea0003800000 */
[----:B------:R-:W-:Y:S01]  /*3700*/  UMOV UR4, 0x10 ;  /* 0x0000001000047882 */ /* 0x000fe20000000000 */
[----:B------:R-:W-:Y:S01]  /*3710*/  HFMA2 R0, -RZ, RZ, 0, 5.9604644775390625e-08 ;  /* 0x00000001ff007431 */ /* 0x000fe200000001ff */
[----:B------:R-:W-:-:S03]  /*3720*/  MOV R2, 0xffff ;  /* 0x0000ffff00027802 */ /* 0x000fc60000000f00 */
[----:B------:R-:W-:Y:S04]  /*3730*/  DEPBAR.LE SB2, 0x36 ;  /* 0x0000ad800000791a */ /* 0x000fe80000000000 */
[----:B------:R-:W2:Y:S02]  /*3740*/  UTCATOMSWS.FIND_AND_SET.ALIGN UP0, UR4, UR4 ;  /* 0x00000004000475e3 */ /* 0x000ea40008000800 */
[----:B--2---:R-:W-:Y:S01]  /*3750*/  MOV R3, UR4 ;  /* 0x0000000400037c02 */ /* 0x004fe20008000f00 */
[----:B------:R-:W-:Y:S06]  /*3760*/  BRA.U UP0, `(.L_x_47) ;  /* 0x0000000100187547 */ /* 0x000fec000b800000 */
.L_x_48:
[----:B------:R-:W-:Y:S05]  /*3770*/  NANOSLEEP 0x64 ;  /* 0x000000640000795d */ /* 0x000fea0003800000 */
[----:B------:R-:W-:-:S05]  /*3780*/  UMOV UR4, 0x10 ;  /* 0x0000001000047882 */ /* 0x000fca0000000000 */
[----:B------:R-:W-:Y:S04]  /*3790*/  DEPBAR.LE SB2, 0x36 ;  /* 0x0000ad800000791a */ /* 0x000fe80000000000 */
[----:B------:R-:W2:Y:S02]  /*37a0*/  UTCATOMSWS.FIND_AND_SET.ALIGN UP0, UR4, UR4 ;  /* 0x00000004000475e3 */ /* 0x000ea40008000800 */
[----:B--2---:R-:W-:Y:S01]  /*37b0*/  MOV R3, UR4 ;  /* 0x0000000400037c02 */ /* 0x004fe20008000f00 */
[----:B------:R-:W-:Y:S05]  /*37c0*/  BRA.U !UP0, `(.L_x_48) ;  /* 0xfffffffd08e87547 */ /* 0x000fea000b83ffff */
.L_x_47:
[-C--:B------:R-:W-:Y:S02]  /*37d0*/  SHF.L.U32 R2, R2, R3.reuse, RZ ;  /* 0x0000000302027219 */ /* 0x080fe400000006ff */
[----:B------:R-:W-:Y:S01]  /*37e0*/  SHF.L.U32 R0, R0, R3, RZ ;  /* 0x0000000300007219 */ /* 0x000fe200000006ff */
[----:B------:R-:W-:Y:S02]  /*37f0*/  IMAD.SHL.U32 R3, R3, 0x20, RZ ;  /* 0x0000002003037824 */ /* 0x000fe400078e00ff */
[----:B------:R2:W-:Y:S04]  /*3800*/  ATOMS.OR RZ, [UR5+0x14], R2 ;  /* 0x00001402ffff798c */ /* 0x0005e8000b000005 */
[----:B------:R2:W-:Y:S04]  /*3810*/  ATOMS.OR RZ, [UR5+0x18], R0 ;  /* 0x00001800ffff798c */ /* 0x0005e8000b000005 */
[----:B------:R2:W-:Y:S01]  /*3820*/  STS [UR6+0x100], R3 ;  /* 0x00010003ff007988 */ /* 0x0005e20008000806 */
[----:B------:R-:W-:Y:S05]  /*3830*/  BRA `(.L_x_46) ;  /* 0x0000000000107947 */ /* 0x000fea0003800000 */
.L_x_45:
[----:B------:R-:W-:Y:S02]  /*3840*/  MOV R0, 0xffffffff ;  /* 0xffffffff00007802 */ /* 0x000fe40000000f00 */
[----:B------:R-:W-:-:S03]  /*3850*/  MOV R2, 0x3880 ;  /* 0x0000388000027802 */ /* 0x000fc60000000f00 */
[----:B------:R2:W-:Y:S04]  /*3860*/  STS [UR6+0x100], R0 ;  /* 0x00010000ff007988 */ /* 0x0005e80008000806 */
[----:B-12--5:R-:W-:Y:S05]  /*3870*/  CALL.REL.NOINC `($__internal_1_$__cuda_sm10x_tcgen05_guardrail_trap_phase_invalid_during_alloc) ;  /* 0x0000007800807944 */ /* 0x026fea0003c00000 */
.L_x_46:
[----:B------:R-:W-:Y:S05]  /*3880*/  WARPSYNC.ALL ;  /* 0x0000000000007948 */ /* 0x000fea0003800000 */
[----:B------:R-:W3:Y:S01]  /*3890*/  S2UR UR4, SR_CgaCtaId ;  /* 0x00000000000479c3 */ /* 0x000ee20000008800 */
[----:B------:R-:W-:Y:S01]  /*38a0*/  UMOV UR21, 0x400 ;  /* 0x0000040000157882 */ /* 0x000fe20000000000 */
[----:B------:R-:W-:-:S06]  /*38b0*/  NOP ;  /* 0x0000000000007918 */ /* 0x000fcc0000000000 */
[----:B------:R-:W-:Y:S06]  /*38c0*/  BAR.ARV 0x6, 0xa0 ;  /* 0x0182800000007b1d */ /* 0x000fec0000002000 */
[----:B------:R-:W4:Y:S01]  /*38d0*/  LDCU UR5, c[0x0][0x394] ;  /* 0x00007280ff0577ac */ /* 0x000f220008000800 */
[----:B------:R-:W-:Y:S01]  /*38e0*/  IMAD.MOV.U32 R8, RZ, RZ, 0x1 ;  /* 0x00000001ff087424 */ /* 0x000fe200078e00ff */
[----:B------:R-:W1:Y:S01]  /*38f0*/  LDCU UR7, c[0x0][0x394] ;  /* 0x00007280ff0777ac */ /* 0x000e620008000800 */
[----:B------:R-:W-:Y:S01]  /*3900*/  UMOV UR24, URZ ;  /* 0x000000ff00187c82 */ /* 0x000fe20008000000 */
[----:B------:R-:W-:Y:S01]  /*3910*/  UMOV UR18, URZ ;  /* 0x000000ff00127c82 */ /* 0x000fe20008000000 */
[----:B---3--:R-:W-:Y:S01]  /*3920*/  ULEA UR21, UR4, UR21, 0x18 ;  /* 0x0000001504157291 */ /* 0x008fe2000f8ec0ff */
[----:B------:R-:W-:Y:S01]  /*3930*/  UMOV UR32, 0x0 ;  /* 0x0000000000207882 */ /* 0x000fe20000000000 */
[----:B------:R-:W-:-:S02]  /*3940*/  UMOV UR33, 0x8218010 ;  /* 0x0821801000217882 */ /* 0x000fc40000000000 */
[----:B------:R-:W-:Y:S02]  /*3950*/  UIADD3 UR4, UPT, UPT, UR21, 0x8400, URZ ;  /* 0x0000840015047890 */ /* 0x000fe4000fffe0ff */
[----:B------:R-:W-:Y:S02]  /*3960*/  UIADD3 UR6, UPT, UPT, UR21, 0x20400, URZ ;  /* 0x0002040015067890 */ /* 0x000fe4000fffe0ff */
[----:B----4-:R-:W-:Y:S01]  /*3970*/  UIADD3 UR5, UPT, UPT, UR5, 0x3f, URZ ;  /* 0x0000003f05057890 */ /* 0x010fe2000fffe0ff */
[----:B------:R-:W2:Y:S01]  /*3980*/  LDS R9, [UR21+0x100] ;  /* 0x00010015ff097984 */ /* 0x000ea20008000800 */
[----:B------:R-:W-:Y:S02]  /*3990*/  USHF.R.U32.HI UR22, URZ, 0x4, UR4 ;  /* 0x00000004ff167899 */ /* 0x000fe40008011604 */
[----:B------:R-:W-:Y:S02]  /*39a0*/  USHF.R.S32.HI UR34, URZ, 0x1f, UR5 ;  /* 0x0000001fff227899 */ /* 0x000fe40008011405 */
[----:B------:R-:W-:-:S02]  /*39b0*/  USHF.R.U32.HI UR4, URZ, 0x4, UR6 ;  /* 0x00000004ff047899 */ /* 0x000fc40008011606 */
[----:B------:R-:W-:Y:S02]  /*39c0*/  ULEA.HI UR34, UR34, UR5, URZ, 0x6 ;  /* 0x0000000522227291 */ /* 0x000fe4000f8f30ff */
[----:B------:R-:W-:Y:S02]  /*39d0*/  UIADD3 UR35, UPT, UPT, UR21, 0xb8, URZ ;  /* 0x000000b815237890 */ /* 0x000fe4000fffe0ff */
[----:B------:R-:W-:Y:S02]  /*39e0*/  USHF.R.S32.HI UR34, URZ, 0x6, UR34 ;  /* 0x00000006ff227899 */ /* 0x000fe40008011422 */
[----:B------:R-:W-:Y:S02]  /*39f0*/  ULOP3.LUT UR22, UR22, 0x3fff, URZ, 0xc0, !UPT ;  /* 0x00003fff16167892 */ /* 0x000fe4000f8ec0ff */
[----:B------:R-:W-:Y:S02]  /*3a00*/  UISETP.LT.AND UP0, UPT, UR34, 0x1, UPT ;  /* 0x000000012200788c */ /* 0x000fe4000bf01270 */
[----:B------:R-:W-:-:S02]  /*3a10*/  ULOP3.LUT UR4, UR4, 0x3fff, URZ, 0xc0, !UPT ;  /* 0x00003fff04047892 */ /* 0x000fc4000f8ec0ff */
[----:B------:R-:W-:Y:S02]  /*3a20*/  USEL UR36, UR34, 0x1, !UP0 ;  /* 0x0000000122247887 */ /* 0x000fe4000c000000 */
[----:B------:R-:W-:Y:S02]  /*3a30*/  UPRMT UR35, URZ, 0x654, UR35 ;  /* 0x00000654ff237896 */ /* 0x000fe40008000023 */
[----:B------:R-:W-:Y:S02]  /*3a40*/  ULOP3.LUT UR22, UR22, 0x2000000, URZ, 0xfc, !UPT ;  /* 0x0200000016167892 */ /* 0x000fe4000f8efcff */
[----:B------:R-:W-:Y:S02]  /*3a50*/  ULOP3.LUT UR23, UR4, 0x2000000, URZ, 0xfc, !UPT ;  /* 0x0200000004177892 */ /* 0x000fe4000f8efcff */
[----:B------:R-:W-:Y:S02]  /*3a60*/  UIADD3 UR36, UPT, UPT, -UR36, URZ, URZ ;  /* 0x000000ff24247290 */ /* 0x000fe4000fffe1ff */
[----:B-1----:R-:W-:Y:S01]  /*3a70*/  UISETP.GE.AND UP4, UPT, UR7, 0x1, UPT ;  /* 0x000000010700788c */ /* 0x002fe2000bf86270 */
[----:B------:R-:W-:Y:S01]  /*3a80*/  UMOV UR30, 0x0 ;  /* 0x00000000001e7882 */ /* 0x000fe20000000000 */
[----:B------:R-:W-:Y:S01]  /*3a90*/  UMOV UR31, 0x8218010 ;  /* 0x08218010001f7882 */ /* 0x000fe20000000000 */
[----:B------:R-:W-:Y:S01]  /*3aa0*/  UMOV UR28, 0x0 ;  /* 0x00000000001c7882 */ /* 0x000fe20000000000 */
[----:B------:R-:W-:Y:S01]  /*3ab0*/  UMOV UR29, 0x8218010 ;  /* 0x08218010001d7882 */ /* 0x000fe20000000000 */
[----:B------:R-:W-:Y:S01]  /*3ac0*/  UMOV UR26, 0x0 ;  /* 0x00000000001a7882 */ /* 0x000fe20000000000 */
[----:B------:R-:W-:Y:S01]  /*3ad0*/  UMOV UR27, 0x8218010 ;  /* 0x08218010001b7882 */ /* 0x000fe20000000000 */
[C---:B--2---:R-:W-:Y:S01]  /*3ae0*/  VIADD R3, R9.reuse, 0x80 ;  /* 0x0000008009037836 */ /* 0x044fe20000000000 */
[----:B------:R-:W-:-:S04]  /*3af0*/  LOP3.LUT R2, R9, 0xffff, RZ, 0xc0, !PT ;  /* 0x0000ffff09027812 */ /* 0x000fc800078ec0ff */
[----:B------:R-:W-:-:S05]  /*3b00*/  LOP3.LUT R3, R3, 0xffff, RZ, 0xc0, !PT ;  /* 0x0000ffff03037812 */ /* 0x000fca00078ec0ff */
[----:B------:R1:W-:Y:S02]  /*3b10*/  STL.64 [R1], R2 ;  /* 0x0000000201007387 */ /* 0x0003e40000100a00 */
[----:B-1----:R-:W-:-:S07]  /*3b20*/  CS2R R2, SRZ ;  /* 0x0000000000027805 */ /* 0x002fce000001ff00 */
.L_x_55:
[----:B-1----:R-:W-:-:S04]  /*3b30*/  SHF.L.U32 R5, R3, 0x1f, RZ ;  /* 0x0000001f03057819 */ /* 0x002fc800000006ff */
[----:B------:R-:W1:Y:S02]  /*3b40*/  SYNCS.PHASECHK.TRANS64.TRYWAIT P0, [UR21+0xb0], R5 ;  /* 0x0000b005ff0075a7 */ /* 0x000e640008001115 */
[----:B-12-4-:R-:W-:Y:S05]  /*3b50*/  @!P0 BRA `(.L_x_49) ;  /* 0x0000006c00ec8947 */ /* 0x016fea0003800000 */
.L_x_144:
[----:B-1----:R-:W1:Y:S01]  /*3b60*/  LDS.128 R4, [UR21+0xf0] ;  /* 0x0000f015ff047984 */ /* 0x002e620008000c00 */
[----:B------:R-:W-:Y:S01]  /*3b70*/  ULEA UR25, UR24, UR21, 0x3 ;  /* 0x0000001518197291 */ /* 0x000fe2000f8e18ff */
[----:B------:R-:W-:Y:S01]  /*3b80*/  SHF.L.U32 R0, R8, 0x1f, RZ ;  /* 0x0000001f08007819 */ /* 0x000fe200000006ff */
[----:B------:R-:W-:Y:S01]  /*3b90*/  @!PT LDS RZ, [RZ] ;  /* 0x00000000fffff984 */ /* 0x000fe20000000800 */
[----:B------:R-:W-:Y:S01]  /*3ba0*/  @!PT LDS RZ, [RZ] ;  /* 0x00000000fffff984 */ /* 0x000fe20000000800 */
[----:B------:R-:W-:Y:S01]  /*3bb0*/  @!PT LDS RZ, [RZ] ;  /* 0x00000000fffff984 */ /* 0x000fe20000000800 */
[----:B------:R-:W-:Y:S01]  /*3bc0*/  @!PT LDS RZ, [RZ] ;  /* 0x00000000fffff984 */ /* 0x000fe20000000800 */
[----:B------:R2:W-:Y:S06]  /*3bd0*/  MEMBAR.ALL.CTA ;  /* 0x0000000000007992 */ /* 0x0005ec0000008000 */
[----:B--2---:R-:W2:Y:S02]  /*3be0*/  FENCE.VIEW.ASYNC.S ;  /* 0x00000000000073c6 */ /* 0x004ea40000000000 */
[----:B--2---:R-:W-:Y:S01]  /*3bf0*/  SYNCS.ARRIVE.TRANS64.RED.A1T0 RZ, [UR35], RZ ;  /* 0x000000ffffff79a7 */ /* 0x004fe20008100423 */
[----:B------:R-:W2:Y:S01]  /*3c00*/  SYNCS.PHASECHK.TRANS64.TRYWAIT P0, [UR25+0xd0], R0 ;  /* 0x0000d000ff0075a7 */ /* 0x000ea20008001119 */
[----:B-1----:R-:W-:Y:S01]  /*3c10*/  LOP3.LUT P3, RZ, R6, 0x1, RZ, 0xc0, !PT ;  /* 0x0000000106ff7812 */ /* 0x002fe2000786c0ff */
[----:B--2---:R-:W-:-:S12]  /*3c20*/  @!P0 BRA `(.L_x_50) ;  /* 0x0000006c00d08947 */ /* 0x004fd80003800000 */
.L_x_146:
[----:B------:R-:W-:Y:S05]  /*3c30*/  BRA.U !UP4, `(.L_x_51) ;  /* 0x000000010cf87547 */ /* 0x000fea000b800000 */
[----:B-1----:R-:W-:Y:S01]  /*3c40*/  IMAD.U32 R0, RZ, RZ, UR24 ;  /* 0x00000018ff007e24 */ /* 0x002fe2000f8e00ff */
[----:B------:R-:W-:-:S04]  /*3c50*/  ULEA UR4, UR18, UR21, 0x3 ;  /* 0x0000001512047291 */ /* 0x000fc8000f8e18ff */
[----:B------:R-:W-:Y:S02]  /*3c60*/  LEA R4, R0, R1, 0x2 ;  /* 0x0000000100047211 */ /* 0x000fe400078e10ff */
[----:B------:R-:W-:-:S04]  /*3c70*/  SHF.L.U32 R0, R2, 0x1f, RZ ;  /* 0x0000001f02007819 */ /* 0x000fc800000006ff */
[----:B------:R-:W5:Y:S01]  /*3c80*/  LDL R4, [R4] ;  /* 0x0000000004047983 */ /* 0x000f620000100800 */
[----:B------:R1:W2:Y:S01]  /*3c90*/  SYNCS.PHASECHK.TRANS64.TRYWAIT P2, [UR4], R0 ;  /* 0x00000000ff0075a7 */ /* 0x0002a20008041104 */
[----:B------:R-:W-:Y:S01]  /*3ca0*/  UPLOP3.LUT UP2, UPT, UPT, UPT, UPT, 0x40, 0x4 ;  /* 0x000000000004789c */ /* 0x000fe20003f4e870 */
[----:B------:R-:W-:Y:S01]  /*3cb0*/  UMOV UR20, UR36 ;  /* 0x0000002400147c82 */ /* 0x000fe20008000000 */
[----:B------:R-:W-:Y:S01]  /*3cc0*/  UMOV UR19, UR34 ;  /* 0x0000002200137c82 */ /* 0x000fe20008000000 */
[----:B------:R-:W-:-:S08]  /*3cd0*/  UMOV UR5, UR18 ;  /* 0x0000001200057c82 */ /* 0x000fd00008000000 */
.L_x_54:
[----:B------:R-:W-:Y:S02]  /*3ce0*/  UIADD3 UR20, UPT, UPT, UR20, 0x1, URZ ;  /* 0x0000000114147890 */ /* 0x000fe4000fffe0ff */
[----:B------:R-:W-:Y:S02]  /*3cf0*/  ULEA UR17, UR5, UR21, 0x3 ;  /* 0x0000001505117291 */ /* 0x000fe4000f8e18ff */
[----:B------:R-:W-:Y:S01]  /*3d00*/  UISETP.NE.AND UP3, UPT, UR20, URZ, UPT ;  /* 0x000000ff1400728c */ /* 0x000fe2000bf65270 */
[----:B--234-:R-:W-:Y:S10]  /*3d10*/  @P2 BRA `(.L_x_52) ;  /* 0x00000000000c2947 */ /* 0x01cff40003800000 */
[----:B------:R-:W-:Y:S04]  /*3d20*/  SHF.L.U32 R5, R2, 0x1f, RZ ;  /* 0x0000001f02057819 */ /* 0x000fe800000006ff */
[----:B------:R-:W2:Y:S02]  /*3d30*/  SYNCS.PHASECHK.TRANS64.TRYWAIT P0, [UR17], R5 ;  /* 0x00000005ff0075a7 */ /* 0x000ea40008001111 */
[----:B--2---:R-:W-:Y:S05]  /*3d40*/  @!P0 BRA `(.L_x_53) ;  /* 0x0000006c00a08947 */ /* 0x004fea0003800000 */
.L_x_52:
[----:B------:R-:W-:Y:S01]  /*3d50*/  UISETP.NE.AND UP0, UPT, UR19, 0x1, UPT ;  /* 0x000000011300788c */ /* 0x000fe2000bf05270 */
[----:B------:R-:W-:Y:S01]  /*3d60*/  PLOP3.LUT P2, PT, PT, PT, PT, 0x80, 0x8 ;  /* 0x000000000008781c */ /* 0x000fe20003f4f070 */
[----:B------:R-:W-:Y:S01]  /*3d70*/  UIADD3 UR4, UPT, UPT, UR5, 0x1, URZ ;  /* 0x0000000105047890 */ /* 0x000fe2000fffe0ff */
[----:B------:R-:W-:Y:S11]  /*3d80*/  ELECT P1, URZ, PT ;  /* 0x0000000000ff782f */ /* 0x000ff60003820000 */
[----:B------:R-:W-:Y:S02]  /*3d90*/  @!UPT UIADD3 URZ, UPT, UPT, URZ, URZ, URZ ;  /* 0x000000fffffff290 */ /* 0x000fe4000fffe0ff */
[----:B-----5:R-:W-:Y:S01]  /*3da0*/  @P1 R2UR.BROADCAST UR8, R4 ;  /* 0x00000000040812ca */ /* 0x020fe200008e0000 */
[----:B------:R-:W-:Y:S01]  /*3db0*/  UISETP.NE.AND UP1, UPT, UR4, 0x6, UPT ;  /* 0x000000060400788c */ /* 0x000fe2000bf25270 */
[----:B------:R-:W-:Y:S01]  /*3dc0*/  PLOP3.LUT P0, PT, PT, PT, UP0, 0x80, 0x8 ;  /* 0x000000000008781c */ /* 0x000fe20003f0f008 */
[----:B------:R-:W-:Y:S02]  /*3dd0*/  ULEA UR10, UR5, UR23, 0xa ;  /* 0x00000017050a7291 */ /* 0x000fe4000f8e50ff */
[----:B------:R-:W-:Y:S02]  /*3de0*/  USEL UR6, URZ, 0x1, UP1 ;  /* 0x00000001ff067887 */ /* 0x000fe40008800000 */
[----:B------:R-:W-:Y:S02]  /*3df0*/  USEL UR18, UR4, URZ, UP1 ;  /* 0x000000ff04127287 */ /* 0x000fe40008800000 */
[----:B------:R-:W-:Y:S02]  /*3e00*/  ULEA UR14, UR5, UR22, 0xa ;  /* 0x00000016050e7291 */ /* 0x000fe4000f8e50ff */
[----:B------:R-:W-:Y:S01]  /*3e10*/  @UP0 ULEA UR4, UR18, UR21, 0x3 ;  /* 0x0000001512040291 */ /* 0x000fe2000f8e18ff */
[----:B------:R-:W-:Y:S01]  /*3e20*/  LOP3.LUT R2, R2, UR6, RZ, 0x3c, !PT ;  /* 0x0000000602027c12 */ /* 0x000fe2000f8e3cff */
[----:B------:R-:W-:Y:S02]  /*3e30*/  UIADD3 UR6, UPT, UPT, UR10, 0x80, URZ ;  /* 0x000000800a067890 */ /* 0x000fe4000fffe0ff */
[----:B------:R-:W-:Y:S01]  /*3e40*/  UIADD3 UR12, UPT, UPT, UR10, 0x100, URZ ;  /* 0x000001000a0c7890 */ /* 0x000fe2000fffe0ff */
[----:B-1----:R-:W-:Y:S01]  /*3e50*/  @P0 SHF.L.U32 R0, R2, 0x1f, RZ ;  /* 0x0000001f02000819 */ /* 0x002fe200000006ff */
[----:B------:R-:W-:Y:S01]  /*3e60*/  UIADD3 UR19, UPT, UPT, UR19, -0x1, URZ ;  /* 0xffffffff13137890 */ /* 0x000fe2000fffe0ff */
[----:B------:R-:W-:Y:S02]  /*3e70*/  UMOV UR11, 0x40004040 ;  /* 0x40004040000b7882 */ /* 0x000fe40000000000 */
[----:B------:R3:W4:Y:S01]  /*3e80*/  @P0 SYNCS.PHASECHK.TRANS64.TRYWAIT P2, [UR4], R0 ;  /* 0x00000000ff0005a7 */ /* 0x0007220008041104 */
[----:B------:R-:W-:Y:S11]  /*3e90*/  ELECT P0, URZ, PT ;  /* 0x0000000000ff782f */ /* 0x000ff60003800000 */
[----:B------:R-:W-:Y:S02]  /*3ea0*/  @!UPT UIADD3 URZ, UPT, UPT, URZ, URZ, URZ ;  /* 0x000000fffffff290 */ /* 0x000fe4000fffe0ff */
[C---:B------:R-:W-:Y:S01]  /*3eb0*/  @P0 R2UR.BROADCAST UR16, R4.reuse ;  /* 0x00000000041002ca */ /* 0x040fe200008e0000 */
[----:B------:R-:W-:Y:S01]  /*3ec0*/  UIADD3 UR4, UPT, UPT, UR14, 0x80, URZ ;  /* 0x000000800e047890 */ /* 0x000fe2000fffe0ff */
[----:B------:R-:W-:Y:S01]  /*3ed0*/  ELECT P0, URZ, PT ;  /* 0x0000000000ff782f */ /* 0x000fe20003800000 */
[----:B------:R-:W-:Y:S01]  /*3ee0*/  UMOV UR15, 0x40004040 ;  /* 0x40004040000f7882 */ /* 0x000fe20000000000 */
[----:B------:R-:W-:Y:S01]  /*3ef0*/  UMOV UR7, 0x40004040 ;  /* 0x4000404000077882 */ /* 0x000fe20000000000 */
[----:B------:R1:W-:Y:S01]  /*3f00*/  UTCHMMA gdesc[UR14], gdesc[UR10], tmem[UR8], tmem[UR32], idesc[UR33], UP2 ;  /* 0x00ff200a0e0075ea */ /* 0x0003e20009000008 */
[----:B------:R-:W-:Y:S01]  /*3f10*/  UPLOP3.LUT UP2, UPT, UPT, UPT, UPT, 0x80, 0x8 ;  /* 0x000000000008789c */ /* 0x000fe20003f4f070 */
[----:B------:R-:W-:Y:S01]  /*3f20*/  UMOV UR5, 0x40004040 ;  /* 0x4000404000057882 */ /* 0x000fe20000000000 */
[----:B------:R-:W-:Y:S01]  /*3f30*/  UMOV UR13, 0x40004040 ;  /* 0x40004040000d7882 */ /* 0x000fe20000000000 */
[----:B------:R-:W-:Y:S04]  /*3f40*/  UMOV UR9, 0x40004040 ;  /* 0x4000404000097882 */ /* 0x000fe80000000000 */
[----:B------:R2:W-:Y:S01]  /*3f50*/  UTCHMMA gdesc[UR4], gdesc[UR6], tmem[UR16], tmem[UR30], idesc[UR31], UPT ;  /* 0x00ff1e06040075ea */ /* 0x0005e2000b800010 */
[----:B-1----:R-:W-:Y:S01]  /*3f60*/  UIADD3 UR8, UPT, UPT, UR14, 0x100, URZ ;  /* 0x000001000e087890 */ /* 0x002fe2000fffe0ff */
[C---:B------:R-:W-:Y:S02]  /*3f70*/  @P0 R2UR.BROADCAST UR15, R4.reuse ;  /* 0x00000000040f02ca */ /* 0x040fe400008e0000 */
[----:B------:R-:W-:Y:S01]  /*3f80*/  ELECT P0, URZ, PT ;  /* 0x0000000000ff782f */ /* 0x000fe20003800000 */
[----:B------:R-:W-:Y:S02]  /*3f90*/  UIADD3 UR10, UPT, UPT, UR10, 0x180, URZ ;  /* 0x000001800a0a7890 */ /* 0x000fe4000fffe0ff */
[----:B--2---:R-:W-:Y:S10]  /*3fa0*/  UIADD3 UR6, UPT, UPT, UR14, 0x180, URZ ;  /* 0x000001800e067890 */ /* 0x004ff4000fffe0ff */
[----:B------:R-:W-:Y:S01]  /*3fb0*/  @P0 R2UR.BROADCAST UR14, R4 ;  /* 0x00000000040e02ca */ /* 0x000fe200008e0000 */
[----:B------:R-:W-:Y:S01]  /*3fc0*/  UIADD3 UR4, UPT, UPT, UR17, 0x30, URZ ;  /* 0x0000003011047890 */ /* 0x000fe2000fffe0ff */
[----:B------:R-:W-:Y:S01]  /*3fd0*/  UMOV UR5, UR18 ;  /* 0x0000001200057c82 */ /* 0x000fe20008000000 */
[----:B------:R3:W-:Y:S10]  /*3fe0*/  UTCHMMA gdesc[UR8], gdesc[UR12], tmem[UR15], tmem[UR28], idesc[UR29], UPT ;  /* 0x00ff1c0c080075ea */ /* 0x0007f4000b80000f */
[----:B------:R3:W-:Y:S01]  /*3ff0*/  UTCHMMA gdesc[UR6], gdesc[UR10], tmem[UR14], tmem[UR26], idesc[UR27], UPT ;  /* 0x00ff1a0a060075ea */ /* 0x0007e2000b80000e */
[----:B------:R3:W-:Y:S01]  /*4000*/  UTCBAR [UR4], URZ ;  /* 0x000000ff040073e9 */ /* 0x0007e200080000ff */
[----:B------:R-:W-:Y:S05]  /*4010*/  BRA.U UP3, `(.L_x_54) ;  /* 0xfffffffd03307547 */ /* 0x000fea000b83ffff */
.L_x_51:
[----:B---3--:R-:W-:Y:S01]  /*4020*/  UIADD3 UR4, UPT, UPT, UR24, 0x1, URZ ;  /* 0x0000000118047890 */ /* 0x008fe2000fffe0ff */
[----:B------:R-:W-:Y:S01]  /*4030*/  LOP3.LUT R3, R3, 0x1, RZ, 0x3c, !PT ;  /* 0x0000000103037812 */ /* 0x000fe200078e3cff */
[----:B------:R-:W-:Y:S02]  /*4040*/  UIADD3 UR5, UPT, UPT, UR25, 0xc0, URZ ;  /* 0x000000c019057890 */ /* 0x000fe4000fffe0ff */
[----:B------:R-:W-:-:S04]  /*4050*/  UISETP.NE.AND UP0, UPT, UR4, 0x2, UPT ;  /* 0x000000020400788c */ /* 0x000fc8000bf05270 */
[----:B------:R-:W-:Y:S02]  /*4060*/  USEL UR6, URZ, 0x1, UP0 ;  /* 0x00000001ff067887 */ /* 0x000fe40008000000 */
[----:B------:R-:W-:Y:S01]  /*4070*/  USEL UR24, UR4, URZ, UP0 ;  /* 0x000000ff04187287 */ /* 0x000fe20008000000 */
[----:B------:R2:W-:Y:S03]  /*4080*/  UTCBAR [UR5], URZ ;  /* 0x000000ff050073e9 */ /* 0x0005e600080000ff */
[----:B------:R-:W-:Y:S01]  /*4090*/  LOP3.LUT R8, R8, UR6, RZ, 0x3c, !PT ;  /* 0x0000000608087c12 */ /* 0x000fe2000f8e3cff */
[----:B------:R-:W-:Y:S07]  /*40a0*/  @P3 BRA `(.L_x_55) ;  /* 0xfffffff800a03947 */ /* 0x000fee000383ffff */
[----:B------:R-:W3:Y:S01]  /*40b0*/  S2UR UR6, SR_CgaCtaId ;  /* 0x00000000000679c3 */ /* 0x000ee20000008800 */
[----:B------:R-:W-:Y:S01]  /*40c0*/  ELECT P0, URZ, PT ;  /* 0x0000000000ff782f */ /* 0x000fe20003800000 */
[----:B-1----:R-:W-:Y:S01]  /*40d0*/  IMAD.MOV.U32 R0, RZ, RZ, 0x1 ;  /* 0x00000001ff007424 */ /* 0x002fe200078e00ff */
[----:B------:R-:W-:Y:S01]  /*40e0*/  UIADD3 UR21, UPT, UPT, UR21, 0xd0, URZ ;  /* 0x000000d015157890 */ /* 0x000fe2000fffe0ff */
[----:B------:R-:W-:Y:S01]  /*40f0*/  SHF.L.U32 R3, R8, 0x1f, RZ ;  /* 0x0000001f08037819 */ /* 0x000fe200000006ff */
[----:B------:R-:W-:-:S03]  /*4100*/  UMOV UR4, 0x40 ;  /* 0x0000004000047882 */ /* 0x000fc60000000000 */
[----:B------:R-:W-:Y:S01]  /*4110*/  UVIRTCOUNT.DEALLOC.SMPOOL 0x80 ;  /* 0x000000800000784c */ /* 0x000fe20000000000 */
[----:B---3--:R-:W-:Y:S02]  /*4120*/  ULEA UR6, UR6, UR4, 0x18 ;  /* 0x0000000406067291 */ /* 0x008fe4000f8ec0ff */
[----:B------:R-:W-:-:S07]  /*4130*/  ULEA UR4, UR24, UR21, 0x3 ;  /* 0x0000001518047291 */ /* 0x000fce000f8e18ff */
[----:B------:R1:W-:Y:S02]  /*4140*/  @P0 STS.U8 [UR6+0x1c], R0 ;  /* 0x00001c00ff000988 */ /* 0x0003e40008000006 */
[----:B------:R-:W3:Y:S02]  /*4150*/  SYNCS.PHASECHK.TRANS64.TRYWAIT P0, [UR4], R3 ;  /* 0x00000003ff0075a7 */ /* 0x000ee40008001104 */
[----:B-1-3--:R-:W-:Y:S05]  /*4160*/  @!P0 BRA `(.L_x_56) ;  /* 0x0000006800b08947 */ /* 0x00afea0003800000 */
.L_x_149:
[----:B------:R-:W-:-:S04]  /*4170*/  UIADD3 UR4, UPT, UPT, UR24, 0x1, URZ ;  /* 0x0000000118047890 */ /* 0x000fc8000fffe0ff */
[----:B------:R-:W-:-:S04]  /*4180*/  UISETP.NE.AND UP0, UPT, UR4, 0x2, UPT ;  /* 0x000000020400788c */ /* 0x000fc8000bf05270 */
[----:B--2---:R-:W-:Y:S02]  /*4190*/  USEL UR5, URZ, 0x1, UP0 ;  /* 0x00000001ff057887 */ /* 0x004fe40008000000 */
[----:B------:R-:W-:-:S04]  /*41a0*/  USEL UR4, UR4, URZ, UP0 ;  /* 0x000000ff04047287 */ /* 0x000fc80008000000 */
[----:B------:R-:W-:Y:S01]  /*41b0*/  ULEA UR4, UR4, UR21, 0x3 ;  /* 0x0000001504047291 */ /* 0x000fe2000f8e18ff */
[----:B-1----:R-:W-:-:S04]  /*41c0*/  LOP3.LUT R3, R8, UR5, RZ, 0x3c, !PT ;  /* 0x0000000508037c12 */ /* 0x002fc8000f8e3cff */
[----:B------:R-:W-:-:S04]  /*41d0*/  SHF.L.U32 R3, R3, 0x1f, RZ ;  /* 0x0000001f03037819 */ /* 0x000fc800000006ff */
[----:B------:R-:W1:Y:S02]  /*41e0*/  SYNCS.PHASECHK.TRANS64.TRYWAIT P0, [UR4], R3 ;  /* 0x00000003ff0075a7 */ /* 0x000e640008001104 */
[----:B-1----:R-:W-:Y:S05]  /*41f0*/  @!P0 BRA `(.L_x_57) ;  /* 0x0000006800a48947 */ /* 0x002fea0003800000 */
.L_x_151:
[----:B------:R-:W-:Y:S01]  /*4200*/  NOP ;  /* 0x0000000000007918 */ /* 0x000fe20000000000 */
[----:B-1----:R-:W1:Y:S01]  /*4210*/  LDS R0, [UR6+0x14] ;  /* 0x00001406ff007984 */ /* 0x002e620008000800 */
[----:B------:R-:W-:Y:S01]  /*4220*/  LOP3.LUT R2, R9, 0xffff, RZ, 0xc0, !PT ;  /* 0x0000ffff09027812 */ /* 0x000fe200078ec0ff */
[----:B------:R-:W-:Y:S02]  /*4230*/  IMAD.MOV.U32 R3, RZ, RZ, 0xffff ;  /* 0x0000ffffff037424 */ /* 0x000fe400078e00ff */
[----:B------:R-:W-:Y:S01]  /*4240*/  IMAD.MOV.U32 R5, RZ, RZ, 0x1 ;  /* 0x00000001ff057424 */ /* 0x000fe200078e00ff */
[----:B------:R-:W-:-:S04]  /*4250*/  SHF.R.U32.HI R2, RZ, 0x5, R2 ;  /* 0x00000005ff027819 */ /* 0x000fc80000011602 */
[-C--:B------:R-:W-:Y:S02]  /*4260*/  SHF.L.U32 R3, R3, R2.reuse, RZ ;  /* 0x0000000203037219 */ /* 0x080fe400000006ff */
[----:B------:R-:W-:Y:S02]  /*4270*/  SHF.L.U32 R5, R5, R2, RZ ;  /* 0x0000000205057219 */ /* 0x000fe400000006ff */
[----:B-1----:R-:W-:-:S04]  /*4280*/  LOP3.LUT R0, R0, R3, RZ, 0xc0, !PT ;  /* 0x0000000300007212 */ /* 0x002fc800078ec0ff */
[----:B------:R-:W-:-:S13]  /*4290*/  ISETP.NE.AND P0, PT, R0, R3, PT ;  /* 0x000000030000720c */ /* 0x000fda0003f05270 */
[----:B------:R-:W-:Y:S05]  /*42a0*/  @P0 BRA `(.L_x_58) ;  /* 0x00000000005c0947 */ /* 0x000fea0003800000 */
[----:B------:R-:W1:Y:S02]  /*42b0*/  LDS R0, [UR6+0x18] ;  /* 0x00001806ff007984 */ /* 0x000e640008000800 */
[----:B-1----:R-:W-:-:S04]  /*42c0*/  LOP3.LUT R0, R0, R5, RZ, 0xc0, !PT ;  /* 0x0000000500007212 */ /* 0x002fc800078ec0ff */
[----:B------:R-:W-:-:S13]  /*42d0*/  ISETP.NE.AND P0, PT, R0, R5, PT ;  /* 0x000000050000720c */ /* 0x000fda0003f05270 */
[----:B------:R-:W-:Y:S05]  /*42e0*/  @P0 BRA `(.L_x_59) ;  /* 0x0000000000400947 */ /* 0x000fea0003800000 */
[----:B------:R-:W-:Y:S01]  /*42f0*/  R2UR UR4, R3 ;  /* 0x00000000030472ca */ /* 0x000fe200000e0000 */
[----:B------:R-:W1:Y:S01]  /*4300*/  S2R R2, SR_LANEID ;  /* 0x0000000000027919 */ /* 0x000e620000000000 */
[----:B------:R-:W-:-:S04]  /*4310*/  LOP3.LUT R5, RZ, R5, RZ, 0x33, !PT ;  /* 0x00000005ff057212 */ /* 0x000fc800078e33ff */
[----:B------:R-:W2:Y:S07]  /*4320*/  REDUX UR7, R5 ;  /* 0x00000000050773c4 */ /* 0x000eae0000000000 */
[----:B------:R-:W-:-:S03]  /*4330*/  ULOP3.LUT UR5, URZ, UR4, URZ, 0x33, !UPT ;  /* 0x00000004ff057292 */ /* 0x000fc6000f8e33ff */
[----:B------:R-:W-:Y:S02]  /*4340*/  VOTEU.ANY UR4, UPT, PT ;  /* 0x0000000000047886 */ /* 0x000fe400038e0100 */
[----:B------:R-:W-:Y:S01]  /*4350*/  UFLO.U32 UR4, UR4 ;  /* 0x00000004000472bd */ /* 0x000fe200080e0000 */
[----:B------:R-:W-:-:S04]  /*4360*/  IMAD.U32 R0, RZ, RZ, UR5 ;  /* 0x00000005ff007e24 */ /* 0x000fc8000f8e00ff */
[----:B------:R-:W3:Y:S02]  /*4370*/  REDUX UR8, R0 ;  /* 0x00000000000873c4 */ /* 0x000ee40000000000 */
[----:B------:R1:W-:Y:S02]  /*4380*/  UTCATOMSWS.AND URZ, UR5 ;  /* 0x0000000500ff79e3 */ /* 0x0003e40008000000 */
[----:B-1----:R-:W-:Y:S01]  /*4390*/  ISETP.EQ.U32.AND P0, PT, R2, UR4, PT ;  /* 0x0000000402007c0c */ /* 0x002fe2000bf02070 */
[----:B--2---:R-:W-:Y:S02]  /*43a0*/  IMAD.U32 R2, RZ, RZ, UR7 ;  /* 0x00000007ff027e24 */ /* 0x004fe4000f8e00ff */
[----:B---3--:R-:W-:-:S10]  /*43b0*/  IMAD.U32 R3, RZ, RZ, UR8 ;  /* 0x00000008ff037e24 */ /* 0x008fd4000f8e00ff */
[----:B------:R1:W-:Y:S04]  /*43c0*/  @P0 ATOMS.AND RZ, [UR6+0x14], R3 ;  /* 0x00001403ffff098c */ /* 0x0003e8000a800006 */
[----:B------:R1:W-:Y:S01]  /*43d0*/  @P0 ATOMS.AND RZ, [UR6+0x18], R2 ;  /* 0x00001802ffff098c */ /* 0x0003e2000a800006 */
[----:B------:R-:W-:Y:S05]  /*43e0*/  BRA `(.L_x_60) ;  /* 0x0000000000147947 */ /* 0x000fea0003800000 */
.L_x_59:
[----:B------:R-:W-:Y:S02]  /*43f0*/  MOV R2, 0x4410 ;  /* 0x0000441000027802 */ /* 0x000fe40000000f00 */
[----:B----45:R-:W-:Y:S05]  /*4400*/  CALL.REL.NOINC `($__internal_0_$__cuda_sm10x_tcgen05_guardrail_trap_col_being_dealloced_not_returned_by_alloc) ;  /* 0x0000006c00907944 */ /* 0x030fea0003c00000 */
[----:B------:R-:W-:Y:S05]  /*4410*/  BRA `(.L_x_60) ;  /* 0x0000000000087947 */ /* 0x000fea0003800000 */
.L_x_58:
[----:B------:R-:W-:Y:S02]  /*4420*/  MOV R2, 0x4440 ;  /* 0x0000444000027802 */ /* 0x000fe40000000f00 */
[----:B----45:R-:W-:Y:S05]  /*4430*/  CALL.REL.NOINC `($__internal_2_$__cuda_sm10x_tcgen05_guardrail_trap_unallocated_columns_being_dealloced) ;  /* 0x0000006c009c7944 */ /* 0x030fea0003c00000 */
.L_x_60:
[----:B------:R-:W-:Y:S01]  /*4440*/  NOP ;  /* 0x0000000000007918 */ /* 0x000fe20000000000 */
[----:B------:R-:W-:Y:S05]  /*4450*/  EXIT ;  /* 0x000000000000794d */ /* 0x000fea0003800000 */
.L_x_44:
[----:B------:R-:W2:Y:S01]  /*4460*/  LDCU UR5, c[0x0][0x384] ;  /* 0x00007080ff0577ac */ /* 0x000ea20008000800 */
[----:B------:R-:W-:Y:S02]  /*4470*/  UISETP.NE.OR UP0, UPT, UR18, 0x3, !UP3 ;  /* 0x000000031200788c */ /* 0x000fe4000df05670 */
[----:B--2---:R-:W-:-:S07]  /*4480*/  UIADD3 UR5, UPT, UPT, UR5, 0x7f, URZ ;  /* 0x0000007f05057890 */ /* 0x004fce000fffe0ff */
[----:B------:R-:W-:Y:S05]  /*4490*/  BRA.U UP0, `(.L_x_61) ;  /* 0x0000001500fc7547 */ /* 0x000fea000b800000 */
[----:B------:R-:W2:Y:S01]  /*44a0*/  LDCU UR57, c[0x0][0x388] ;  /* 0x00007100ff3977ac */ /* 0x000ea20008000800 */
[----:B------:R-:W3:Y:S01]  /*44b0*/  S2UR UR10, SR_CgaCtaId ;  /* 0x00000000000a79c3 */ /* 0x000ee20000008800 */
[----:B------:R-:W-:Y:S01]  /*44c0*/  R2UR UR47, R81 ;  /* 0x00000000512f72ca */ /* 0x000fe200000e0000 */
[----:B------:R-:W-:Y:S01]  /*44d0*/  IMAD.MOV.U32 R10, RZ, RZ, 0x1 ;  /* 0x00000001ff0a7424 */ /* 0x000fe200078e00ff */
[----:B------:R-:W-:Y:S01]  /*44e0*/  USHF.R.S32.HI UR4, URZ, 0x1f, UR5 ;  /* 0x0000001fff047899 */ /* 0x000fe20008011405 */
[----:B------:R-:W-:Y:S01]  /*44f0*/  R2UR UR46, R82 ;  /* 0x00000000522e72ca */ /* 0x000fe200000e0000 */
[----:B------:R-:W4:Y:S01]  /*4500*/  LDCU UR41, c[0x0][0x370] ;  /* 0x00006e00ff2977ac */ /* 0x000f220008000800 */
[----:B------:R-:W-:Y:S02]  /*4510*/  IMAD.MOV.U32 R8, RZ, RZ, RZ ;  /* 0x000000ffff087224 */ /* 0x000fe400078e00ff */
[----:B------:R-:W1:Y:S01]  /*4520*/  LDC.64 R14, c[0x0][0x348] ;  /* 0x0000d200ff0e7b82 */ /* 0x000e620000000a00 */
[----:B------:R-:W-:Y:S01]  /*4530*/  ULEA.HI UR4, UR4, UR5, URZ, 0x7 ;  /* 0x0000000504047291 */ /* 0x000fe2000f8f38ff */
[----:B------:R-:W4:Y:S03]  /*4540*/  LDCU.128 UR32, c[0x0][0xc10] ;  /* 0x00018200ff2077ac */ /* 0x000f260008000c00 */
[----:B------:R-:W-:Y:S01]  /*4550*/  USHF.R.S32.HI UR27, URZ, 0x7, UR4 ;  /* 0x00000007ff1b7899 */ /* 0x000fe20008011404 */
[----:B--2---:R-:W-:Y:S01]  /*4560*/  IMAD.U32 R0, RZ, RZ, UR57 ;  /* 0x00000039ff007e24 */ /* 0x004fe2000f8e00ff */
[----:B------:R-:W2:Y:S04]  /*4570*/  LDCU UR40, c[0x0][0x374] ;  /* 0x00006e80ff2877ac */ /* 0x000ea80008000800 */
[----:B------:R-:W-:Y:S01]  /*4580*/  IMAD.U32 R3, RZ, RZ, UR27 ;  /* 0x0000001bff037e24 */ /* 0x000fe2000f8e00ff */
[----:B------:R-:W-:Y:S01]  /*4590*/  IABS R0, R0 ;  /* 0x0000000000007213 */ /* 0x000fe20000000000 */
[----:B------:R-:W4:Y:S03]  /*45a0*/  LDCU.64 UR4, c[0x0][0x988] ;  /* 0x00013100ff0477ac */ /* 0x000f260008000a00 */
[----:B------:R-:W-:Y:S01]  /*45b0*/  IABS R2, R3 ;  /* 0x0000000300027213 */ /* 0x000fe20000000000 */
[----:B------:R-:W1:Y:S01]  /*45c0*/  LDCU.64 UR30, c[0x0][0x990] ;  /* 0x00013200ff1e77ac */ /* 0x000e620008000a00 */
[----:B------:R-:W-:-:S02]  /*45d0*/  R2UR UR25, R0 ;  /* 0x00000000001972ca */ /* 0x000fc400000e0000 */
[----:B------:R-:W-:Y:S01]  /*45e0*/  R2UR UR26, R2 ;  /* 0x00000000021a72ca */ /* 0x000fe200000e0000 */
[----:B------:R-:W-:Y:S01]  /*45f0*/  UMOV UR20, 0x400 ;  /* 0x0000040000147882 */ /* 0x000fe20000000000 */
[----:B------:R-:W1:Y:S01]  /*4600*/  LDCU UR17, c[0x0][0xc0c] ;  /* 0x00018180ff1177ac */ /* 0x000e620008000800 */
[----:B---3--:R-:W-:Y:S01]  /*4610*/  ULEA UR20, UR10, UR20, 0x18 ;  /* 0x000000140a147291 */ /* 0x008fe2000f8ec0ff */
[----:B------:R-:W3:Y:S07]  /*4620*/  LDCU UR58, c[0x0][0xc20] ;  /* 0x00018400ff3a77ac */ /* 0x000eee0008000800 */
[----:B------:R-:W2:Y:S01]  /*4630*/  I2F.RP R4, UR25 ;  /* 0x0000001900047d06 */ /* 0x000ea20008209400 */
[----:B----4-:R-:W-:Y:S01]  /*4640*/  UISETP.NE.U32.AND UP0, UPT, UR4, URZ, UPT ;  /* 0x000000ff0400728c */ /* 0x010fe2000bf05070 */
[----:B------:R-:W4:Y:S01]  /*4650*/  LDCU UR4, c[0x0][0xc30] ;  /* 0x00018600ff0477ac */ /* 0x000f220008000800 */
[----:B------:R-:W4:Y:S05]  /*4660*/  LDCU UR29, c[0x0][0x38c] ;  /* 0x00007180ff1d77ac */ /* 0x000f2a0008000800 */
[----:B------:R-:W3:Y:S01]  /*4670*/  I2F.RP R2, UR26 ;  /* 0x0000001a00027d06 */ /* 0x000ee20008209400 */
[----:B------:R-:W-:-:S02]  /*4680*/  UISETP.NE.AND.EX UP0, UPT, UR5, URZ, UPT, UP0 ;  /* 0x000000ff0500728c */ /* 0x000fc4000bf05300 */
[----:B------:R-:W-:Y:S02]  /*4690*/  UIADD3 UR51, UPT, UPT, UR20, 0x78, URZ ;  /* 0x0000007814337890 */ /* 0x000fe4000fffe0ff */
[----:B------:R-:W-:-:S03]  /*46a0*/  UIADD3 UR38, UPT, UPT, UR20, 0x60, URZ ;  /* 0x0000006014267890 */ /* 0x000fc6000fffe0ff */
[----:B--2---:R-:W2:Y:S01]  /*46b0*/  MUFU.RCP R0, R4 ;  /* 0x0000000400007308 */ /* 0x004ea20000001000 */
[----:B------:R-:W-:Y:S02]  /*46c0*/  UIADD3 UR37, UPT, UPT, UR20, 0x68, URZ ;  /* 0x0000006814257890 */ /* 0x000fe4000fffe0ff */
[----:B------:R-:W-:Y:S02]  /*46d0*/  UIADD3 UR36, UPT, UPT, UR20, 0x70, URZ ;  /* 0x0000007014247890 */ /* 0x000fe4000fffe0ff */
[----:B------:R-:W-:Y:S02]  /*46e0*/  UPRMT UR51, UR10, 0x654, UR51 ;  /* 0x000006540a337896 */ /* 0x000fe40008000033 */
[----:B------:R-:W-:Y:S01]  /*46f0*/  UPRMT UR54, UR10, 0x654, UR38 ;  /* 0x000006540a367896 */ /* 0x000fe20008000026 */
[----:B---3--:R-:W3:Y:S01]  /*4700*/  MUFU.RCP R2, R2 ;  /* 0x0000000200027308 */ /* 0x008ee20000001000 */
[----:B------:R-:W-:Y:S02]  /*4710*/  UPRMT UR53, UR10, 0x654, UR37 ;  /* 0x000006540a357896 */ /* 0x000fe40008000025 */
[----:B------:R-:W-:-:S02]  /*4720*/  UPRMT UR52, UR10, 0x654, UR36 ;  /* 0x000006540a347896 */ /* 0x000fc40008000024 */
[----:B------:R-:W-:Y:S02]  /*4730*/  UIMAD.WIDE.U32 UR12, UR41, UR32, URZ ;  /* 0x00000020290c72a5 */ /* 0x000fe4000f8e00ff */
[----:B------:R-:W-:Y:S01]  /*4740*/  UIMAD.WIDE.U32 UR14, UR40, UR35, URZ ;  /* 0x00000023280e72a5 */ /* 0x000fe2000f8e00ff */
[----:B--2---:R-:W-:Y:S01]  /*4750*/  VIADD R0, R0, 0xffffffe ;  /* 0x0ffffffe00007836 */ /* 0x004fe20000000000 */
[----:B------:R-:W-:Y:S01]  /*4760*/  UMOV UR8, URZ ;  /* 0x000000ff00087c82 */ /* 0x000fe20008000000 */
[----:B------:R-:W-:Y:S02]  /*4770*/  UP2UR UR55, UPR, URZ, 0x1 ;  /* 0x00000001ff377883 */ /* 0x000fe40008000000 */
[----:B-1----:R-:W-:Y:S02]  /*4780*/  UISETP.NE.AND UP0, UPT, UR39, 0x1, UPT ;  /* 0x000000012700788c */ /* 0x002fe4000bf05270 */
[----:B------:R-:W1:Y:S01]  /*4790*/  F2I.FTZ.U32.TRUNC.NTZ R0, R0 ;  /* 0x0000000000007305 */ /* 0x000e62000021f000 */
[----:B------:R-:W-:Y:S01]  /*47a0*/  UISETP.NE.U32.AND UP0, UPT, UR30, URZ, UPT ;  /* 0x000000ff1e00728c */ /* 0x000fe2000bf05070 */
[----:B---3--:R-:W-:Y:S01]  /*47b0*/  VIADD R2, R2, 0xffffffe ;  /* 0x0ffffffe02027836 */ /* 0x008fe20000000000 */
[----:B------:R-:W-:-:S02]  /*47c0*/  UIADD3 UR48, UPT, UPT, UR20, 0xb8, URZ ;  /* 0x000000b814307890 */ /* 0x000fc4000fffe0ff */
[----:B------:R-:W-:Y:S02]  /*47d0*/  UISETP.GE.AND UP3, UPT, UR39, 0x1, UPT ;  /* 0x000000012700788c */ /* 0x000fe4000bf66270 */
[----:B------:R-:W-:Y:S01]  /*47e0*/  UISETP.NE.AND.EX UP5, UPT, UR31, URZ, UPT, UP0 ;  /* 0x000000ff1f00728c */ /* 0x000fe2000bfa5300 */
[----:B------:R-:W2:Y:S01]  /*47f0*/  F2I.FTZ.U32.TRUNC.NTZ R2, R2 ;  /* 0x0000000200027305 */ /* 0x000ea2000021f000 */
[----:B------:R-:W-:Y:S01]  /*4800*/  UMOV UR45, UR13 ;  /* 0x0000000d002d7c82 */ /* 0x000fe20008000000 */
[----:B------:R-:W-:Y:S01]  /*4810*/  UMOV UR44, UR15 ;  /* 0x0000000f002c7c82 */ /* 0x000fe20008000000 */
[----:B------:R-:W-:Y:S02]  /*4820*/  UISETP.NE.AND UP3, UPT, UR17, 0x1, UPT ;  /* 0x000000011100788c */ /* 0x000fe4000bf65270 */
[----:B------:R-:W-:Y:S01]  /*4830*/  UISETP.NE.AND UP0, UPT, UR34, 0x1, UPT ;  /* 0x000000012200788c */ /* 0x000fe2000bf05270 */
[----:B-1----:R-:W-:Y:S01]  /*4840*/  R2UR UR7, R0 ;  /* 0x00000000000772ca */ /* 0x002fe200000e0000 */
[----:B------:R-:W-:Y:S01]  /*4850*/  UPLOP3.LUT UP2, UPT, UPT, UPT, UPT, 0x40, 0x4 ;  /* 0x000000000004789c */ /* 0x000fe20003f4e870 */
[----:B------:R-:W-:Y:S01]  /*4860*/  IABS R0, R3 ;  /* 0x0000000300007213 */ /* 0x000fe20000000000 */
[----:B------:R-:W1:Y:S04]  /*4870*/  LDCU.64 UR18, c[0x0][0xc28] ;  /* 0x00018500ff1277ac */ /* 0x000e680008000a00 */
[----:B------:R-:W-:Y:S01]  /*4880*/  IMAD.MOV R0, RZ, RZ, -R0 ;  /* 0x000000ffff007224 */ /* 0x000fe200078e0a00 */
[----:B--2---:R-:W-:Y:S01]  /*4890*/  R2UR UR9, R2 ;  /* 0x00000000020972ca */ /* 0x004fe200000e0000 */
[----:B------:R-:W-:Y:S01]  /*48a0*/  IMAD.MOV.U32 R2, RZ, RZ, 0x2000 ;  /* 0x00002000ff027424 */ /* 0x000fe200078e00ff */
[----:B------:R-:W-:-:S02]  /*48b0*/  UPRMT UR48, URZ, 0x654, UR48 ;  /* 0x00000654ff307896 */ /* 0x000fc40008000030 */
[----:B------:R-:W-:Y:S01]  /*48c0*/  R2UR UR50, R0 ;  /* 0x00000000003272ca */ /* 0x000fe200000e0000 */
[----:B------:R-:W-:Y:S02]  /*48d0*/  UIADD3 UR5, UPT, UPT, URZ, -UR7, URZ ;  /* 0x80000007ff057290 */ /* 0x000fe4000fffe0ff */
[----:B------:R-:W-:Y:S02]  /*48e0*/  USHF.R.U32.HI UR45, URZ, UR33, UR45 ;  /* 0x00000021ff2d7299 */ /* 0x000fe4000801162d */
[----:B------:R-:W-:Y:S02]  /*48f0*/  UIMAD UR5, UR5, UR25, URZ ;  /* 0x00000019050572a4 */ /* 0x000fe4000f8e02ff */
[----:B------:R-:W-:Y:S02]  /*4900*/  USHF.R.U32.HI UR44, URZ, UR58, UR44 ;  /* 0x0000003aff2c7299 */ /* 0x000fe4000801162c */
[----:B------:R-:W-:Y:S02]  /*4910*/  UIADD3 UR6, UPT, UPT, URZ, -UR9, URZ ;  /* 0x80000009ff067290 */ /* 0x000fe4000fffe0ff */
[----:B----4-:R-:W-:-:S02]  /*4920*/  UISETP.NE.AND UP4, UPT, UR4, 0x1, UPT ;  /* 0x000000010400788c */ /* 0x010fc4000bf85270 */
[----:B------:R-:W-:Y:S02]  /*4930*/  UIMAD UR10, UR6, UR26, URZ ;  /* 0x0000001a060a72a4 */ /* 0x000fe4000f8e02ff */
[----:B------:R-:W-:Y:S01]  /*4940*/  UISETP.NE.AND UP3, UPT, UR57, URZ, UPT ;  /* 0x000000ff3900728c */ /* 0x000fe2000bf65270 */
[----:B------:R-:W-:Y:S01]  /*4950*/  UMOV UR6, URZ ;  /* 0x000000ff00067c82 */ /* 0x000fe20008000000 */
[----:B------:R-:W-:Y:S02]  /*4960*/  UIMAD.WIDE.U32 UR8, UR9, UR10, UR8 ;  /* 0x0000000a090872a5 */ /* 0x000fe4000f8e0008 */
[----:B------:R-:W-:Y:S02]  /*4970*/  UIMAD.WIDE.U32 UR42, UR7, UR5, UR6 ;  /* 0x00000005072a72a5 */ /* 0x000fe4000f8e0006 */
[----:B------:R-:W-:Y:S02]  /*4980*/  UISETP.NE.AND UP0, UPT, UR29, URZ, UPT ;  /* 0x000000ff1d00728c */ /* 0x000fe4000bf05270 */
[----:B------:R-:W-:-:S03]  /*4990*/  UISETP.NE.AND UP6, UPT, UR27, URZ, UPT ;  /* 0x000000ff1b00728c */ /* 0x000fc6000bfc5270 */
[----:B------:R-:W-:Y:S01]  /*49a0*/  UMOV UR42, UR43 ;  /* 0x0000002b002a7c82 */ /* 0x000fe20008000000 */
[----:B-1----:R-:W-:-:S07]  /*49b0*/  UMOV UR43, UR9 ;  /* 0x00000009002b7c82 */ /* 0x002fce0008000000 */
.L_x_72:
[----:B------:R-:W-:Y:S04]  /*49c0*/  SHF.L.U32 R3, R8, 0x1f, RZ ;  /* 0x0000001f08037819 */ /* 0x000fe800000006ff */
[----:B-1----:R-:W1:Y:S02]  /*49d0*/  SYNCS.PHASECHK.TRANS64.TRYWAIT P0, [UR20+0xb0], R3 ;  /* 0x0000b003ff0075a7 */ /* 0x002e640008001114 */
[----:B-1----:R-:W-:Y:S05]  /*49e0*/  @!P0 BRA `(.L_x_62) ;  /* 0x0000006000c08947 */ /* 0x002fea0003800000 */
.L_x_153:
[----:B------:R-:W2:Y:S01]  /*49f0*/  LDS.128 R4, [UR20+0xf0] ;  /* 0x0000f014ff047984 */ /* 0x000ea20008000c00 */
[----:B------:R-:W-:Y:S01]  /*4a00*/  UISETP.GE.AND UP0, UPT, UR39, 0x1, UPT ;  /* 0x000000012700788c */ /* 0x000fe2000bf06270 */
[----:B------:R-:W-:Y:S01]  /*4a10*/  @!PT LDS RZ, [RZ] ;  /* 0x00000000fffff984 */ /* 0x000fe20000000800 */
[----:B------:R-:W-:Y:S01]  /*4a20*/  @!PT LDS RZ, [RZ] ;  /* 0x00000000fffff984 */ /* 0x000fe20000000800 */
[----:B------:R-:W-:Y:S01]  /*4a30*/  @!PT LDS RZ, [RZ] ;  /* 0x00000000fffff984 */ /* 0x000fe20000000800 */
[----:B------:R-:W-:Y:S01]  /*4a40*/  @!PT LDS RZ, [RZ] ;  /* 0x00000000fffff984 */ /* 0x000fe20000000800 */
[----:B------:R3:W-:Y:S06]  /*4a50*/  MEMBAR.ALL.CTA ;  /* 0x0000000000007992 */ /* 0x0007ec0000008000 */
[----:B---3--:R-:W3:Y:S02]  /*4a60*/  FENCE.VIEW.ASYNC.S ;  /* 0x00000000000073c6 */ /* 0x008ee40000000000 */
[----:B---3--:R-:W-:Y:S01]  /*4a70*/  SYNCS.ARRIVE.TRANS64.RED.A1T0 RZ, [UR48], RZ ;  /* 0x000000ffffff79a7 */ /* 0x008fe20008100430 */
[----:B--2---:R-:W-:Y:S11]  /*4a80*/  LOP3.LUT P0, RZ, R6, 0x1, RZ, 0xc0, !PT ;  /* 0x0000000106ff7812 */ /* 0x004ff6000780c0ff */
[----:B------:R-:W-:Y:S02]  /*4a90*/  @!UPT UIADD3 URZ, UPT, UPT, URZ, URZ, URZ ;  /* 0x000000fffffff290 */ /* 0x000fe4000fffe0ff */
[----:B------:R-:W-:Y:S01]  /*4aa0*/  VOTEU.ANY UP3, P0 ;  /* 0x0000000000ff7886 */ /* 0x000fe20000060100 */
[----:B------:R-:W-:Y:S11]  /*4ab0*/  PLOP3.LUT P0, PT, PT, PT, UP3, 0x80, 0x8 ;  /* 0x000000000008781c */ /* 0x000ff60003f0f038 */
[----:B------:R-:W-:Y:S02]  /*4ac0*/  @!UPT UIADD3 URZ, UPT, UPT, URZ, URZ, URZ ;  /* 0x000000fffffff290 */ /* 0x000fe4000fffe0ff */
[----:B-1----:R-:W-:Y:S02]  /*4ad0*/  @P0 MOV R3, R4 ;  /* 0x0000000400030202 */ /* 0x002fe40000000f00 */
[----:B------:R-:W-:Y:S02]  /*4ae0*/  @P0 LOP3.LUT R0, R5, 0xffff, RZ, 0xc0, !PT ;  /* 0x0000ffff05000812 */ /* 0x000fe400078ec0ff */
[----:B------:R-:W-:Y:S02]  /*4af0*/  @P0 R2UR UR5, R3 ;  /* 0x00000000030502ca */ /* 0x000fe400000e0000 */
[----:B------:R-:W-:Y:S11]  /*4b00*/  @P0 R2UR UR4, R0 ;  /* 0x00000000000402ca */ /* 0x000ff600000e0000 */
[----:B------:R-:W-:Y:S02]  /*4b10*/  @UP3 UMOV UR16, UR5 ;  /* 0x0000000500103c82 */ /* 0x000fe40008000000 */
[----:B------:R-:W-:Y:S01]  /*4b20*/  @UP3 UMOV UR15, UR4 ;  /* 0x00000004000f3c82 */ /* 0x000fe20008000000 */
[----:B------:R-:W-:Y:S05]  /*4b30*/  BRA.U !UP0, `(.L_x_63) ;  /* 0x0000000108c07547 */ /* 0x000fea000b800000 */
[----:B------:R-:W-:Y:S02]  /*4b40*/  UIMAD.WIDE.U32 UR8, UR15, UR35, URZ ;  /* 0x000000230f0872a5 */ /* 0x000fe4000f8e00ff */
[----:B------:R-:W-:Y:S02]  /*4b50*/  UP2UR UR14, UPR, URZ, 0x4 ;  /* 0x00000004ff0e7883 */ /* 0x000fe40008000000 */
[----:B------:R-:W-:Y:S02]  /*4b60*/  UISETP.NE.AND UP2, UPT, UR34, 0x1, UPT ;  /* 0x000000012200788c */ /* 0x000fe4000bf45270 */
[----:B------:R-:W-:Y:S02]  /*4b70*/  UIMAD.WIDE.U32 UR10, UR16, UR32, URZ ;  /* 0x00000020100a72a5 */ /* 0x000fe4000f8e00ff */
[----:B------:R-:W-:Y:S02]  /*4b80*/  USEL UR4, UR40, UR44, !UP2 ;  /* 0x0000002c28047287 */ /* 0x000fe4000d000000 */
[----:B------:R-:W-:Y:S02]  /*4b90*/  UISETP.NE.AND UP0, UPT, UR17, 0x1, UPT ;  /* 0x000000011100788c */ /* 0x000fe4000bf05270 */
[----:B------:R-:W-:Y:S02]  /*4ba0*/  UP2UR UR24, UPR, URZ, 0x2 ;  /* 0x00000002ff187883 */ /* 0x000fe40008000000 */
[----:B------:R-:W-:Y:S02]  /*4bb0*/  UISETP.NE.AND UP1, UPT, UR39, 0x1, UPT ;  /* 0x000000012700788c */ /* 0x000fe4000bf25270 */
[----:B------:R-:W-:Y:S02]  /*4bc0*/  UIMAD.WIDE.U32 UR12, UR4, UR18, URZ ;  /* 0x00000012040c72a5 */ /* 0x000fe4000f8e00ff */
[----:B------:R-:W-:Y:S01]  /*4bd0*/  USEL UR7, UR41, UR45, !UP0 ;  /* 0x0000002d29077287 */ /* 0x000fe2000c000000 */
[----:B------:R-:W-:Y:S02]  /*4be0*/  UMOV UR5, UR9 ;  /* 0x0000000900057c82 */ /* 0x000fe40008000000 */
[----:B------:R-:W-:Y:S02]  /*4bf0*/  USHF.R.U32.HI UR6, URZ, UR58, UR5 ;  /* 0x0000003aff067299 */ /* 0x000fe40008011605 */
[----:B------:R-:W-:Y:S02]  /*4c00*/  UIMAD.WIDE.U32 UR22, UR7, UR18, URZ ;  /* 0x00000012071672a5 */ /* 0x000fe4000f8e00ff */
[----:B------:R-:W-:Y:S02]  /*4c10*/  USEL UR6, UR15, UR6, !UP2 ;  /* 0x000000060f067287 */ /* 0x000fe4000d000000 */
[----:B------:R-:W-:Y:S01]  /*4c20*/  UISETP.NE.AND UP2, UPT, UR14, URZ, UPT ;  /* 0x000000ff0e00728c */ /* 0x000fe2000bf45270 */
[----:B------:R-:W-:Y:S01]  /*4c30*/  UMOV UR5, UR11 ;  /* 0x0000000b00057c82 */ /* 0x000fe20008000000 */
[----:B------:R-:W-:Y:S02]  /*4c40*/  UIMAD.WIDE.U32 UR10, UR6, UR18, URZ ;  /* 0x00000012060a72a5 */ /* 0x000fe4000f8e00ff */
[----:B------:R-:W-:Y:S03]  /*4c50*/  USHF.R.U32.HI UR8, URZ, UR33, UR5 ;  /* 0x00000021ff087299 */ /* 0x000fe60008011605 */
[----:B------:R-:W-:Y:S02]  /*4c60*/  UMOV UR5, UR13 ;  /* 0x0000000d00057c82 */ /* 0x000fe40008000000 */
[----:B------:R-:W-:Y:S03]  /*4c70*/  @UP1 USHF.R.U32.HI UR4, URZ, UR19, UR5 ;  /* 0x00000013ff041299 */ /* 0x000fe60008011605 */
[----:B------:R-:W-:Y:S01]  /*4c80*/  UMOV UR5, UR23 ;  /* 0x0000001700057c82 */ /* 0x000fe20008000000 */
[----:B------:R-:W-:Y:S02]  /*4c90*/  UIMAD UR4, UR39, UR4, URZ ;  /* 0x00000004270472a4 */ /* 0x000fe4000f8e02ff */
[----:B------:R-:W-:Y:S02]  /*4ca0*/  @UP1 USHF.R.U32.HI UR7, URZ, UR19, UR5 ;  /* 0x00000013ff071299 */ /* 0x000fe40008011605 */
[----:B------:R-:W-:Y:S02]  /*4cb0*/  USEL UR5, UR16, UR8, !UP0 ;  /* 0x0000000810057287 */ /* 0x000fe4000c000000 */
[----:B------:R-:W-:Y:S02]  /*4cc0*/  UIMAD UR8, UR39, UR7, URZ ;  /* 0x00000007270872a4 */ /* 0x000fe4000f8e02ff */
[----:B------:R-:W-:Y:S03]  /*4cd0*/  UISETP.GE.AND UP0, UPT, UR6, UR4, UPT ;  /* 0x000000040600728c */ /* 0x000fe6000bf06270 */
[----:B------:R-:W-:Y:S01]  /*4ce0*/  UMOV UR4, UR11 ;  /* 0x0000000b00047c82 */ /* 0x000fe20008000000 */
[----:B------:R-:W-:Y:S02]  /*4cf0*/  UISETP.GE.OR UP0, UPT, UR5, UR8, UP0 ;  /* 0x000000080500728c */ /* 0x000fe40008706670 */
[----:B------:R-:W-:Y:S02]  /*4d00*/  USHF.R.U32.HI UR4, URZ, UR19, UR4 ;  /* 0x00000013ff047299 */ /* 0x000fe40008011604 */
[----:B------:R-:W-:Y:S02]  /*4d10*/  UIMAD.WIDE.U32 UR8, UR5, UR18, URZ ;  /* 0x00000012050872a5 */ /* 0x000fe4000f8e00ff */
[----:B------:R-:W-:Y:S04]  /*4d20*/  USEL UR10, UR6, UR4, !UP1 ;  /* 0x00000004060a7287 */ /* 0x000fe8000c800000 */
[----:B------:R-:W-:Y:S01]  /*4d30*/  UIADD3 UR11, UPT, UPT, -UR10, URZ, URZ ;  /* 0x000000ff0a0b7290 */ /* 0x000fe2000fffe1ff */
[----:B------:R-:W-:Y:S02]  /*4d40*/  @!UP0 UMOV UR4, UR9 ;  /* 0x0000000900048c82 */ /* 0x000fe40008000000 */
[----:B------:R-:W-:Y:S02]  /*4d50*/  @!UP0 USHF.R.U32.HI UR4, URZ, UR19, UR4 ;  /* 0x00000013ff048299 */ /* 0x000fe40008011604 */
[----:B------:R-:W-:Y:S02]  /*4d60*/  UIMAD UR8, UR39, UR11, UR6 ;  /* 0x0000000b270872a4 */ /* 0x000fe4000f8e0206 */
[----:B------:R-:W-:Y:S02]  /*4d70*/  @!UP0 USEL UR4, UR5, UR4, !UP1 ;  /* 0x0000000405048287 */ /* 0x000fe4000c800000 */
[----:B------:R-:W-:Y:S02]  /*4d80*/  UISETP.NE.AND UP1, UPT, UR24, URZ, UPT ;  /* 0x000000ff1800728c */ /* 0x000fe4000bf25270 */
[----:B------:R-:W-:Y:S02]  /*4d90*/  @!UP0 UIMAD UR8, UR7, UR8, UR4 ;  /* 0x00000008070882a4 */ /* 0x000fe4000f8e0204 */
[----:B------:R-:W-:Y:S02]  /*4da0*/  @!UP0 UIADD3 UR9, UPT, UPT, UR10, -UR4, URZ ;  /* 0x800000040a098290 */ /* 0x000fe4000fffe0ff */
[----:B------:R-:W-:Y:S02]  /*4db0*/  UIADD3 UR4, UPT, UPT, -UR5, URZ, URZ ;  /* 0x000000ff05047290 */ /* 0x000fe4000fffe1ff */
[----:B------:R-:W-:Y:S02]  /*4dc0*/  UIADD3 UR7, UPT, UPT, -UR6, URZ, URZ ;  /* 0x000000ff06077290 */ /* 0x000fe4000fffe1ff */
[----:B------:R-:W-:Y:S02]  /*4dd0*/  @!UP0 UIMAD UR6, UR9, UR39, UR5 ;  /* 0x00000027090682a4 */ /* 0x000fe4000f8e0205 */
[----:B------:R-:W-:Y:S02]  /*4de0*/  UIMAD UR16, UR17, UR4, UR16 ;  /* 0x00000004111072a4 */ /* 0x000fe4000f8e0210 */
[----:B------:R-:W-:Y:S01]  /*4df0*/  UIMAD UR15, UR34, UR7, UR15 ;  /* 0x00000007220f72a4 */ /* 0x000fe2000f8e020f */
[----:B------:R-:W-:Y:S02]  /*4e00*/  @!UP0 UMOV UR5, UR8 ;  /* 0x0000000800058c82 */ /* 0x000fe40008000000 */
[----:B------:R-:W-:Y:S02]  /*4e10*/  UIMAD UR16, UR5, UR17, UR16 ;  /* 0x00000011051072a4 */ /* 0x000fe4000f8e0210 */
[----:B------:R-:W-:Y:S11]  /*4e20*/  UIMAD UR15, UR6, UR34, UR15 ;  /* 0x00000022060f72a4 */ /* 0x000ff6000f8e020f */
[----:B------:R-:W-:Y:S01]  /*4e30*/  @!UPT UIADD3 URZ, UPT, UPT, URZ, URZ, URZ ;  /* 0x000000fffffff290 */ /* 0x000fe2000fffe0ff */
.L_x_63:
[----:B------:R-:W1:Y:S01]  /*4e40*/  @!UP4 LDCU.128 UR8, c[0x0][0xc10] ;  /* 0x00018200ff08c7ac */ /* 0x000e620008000c00 */
[----:B------:R-:W-:Y:S04]  /*4e50*/  MOV R0, UR21 ;  /* 0x0000001500007c02 */ /* 0x000fe80008000f00 */
[----:B------:R-:W-:Y:S01]  /*4e60*/  IABS R0, R0 ;  /* 0x0000000000007213 */ /* 0x000fe20000000000 */
[----:B------:R-:W2:Y:S01]  /*4e70*/  @!UP4 LDCU UR5, c[0x0][0xc0c] ;  /* 0x00018180ff05c7ac */ /* 0x000ea20008000800 */
[----:B-1----:R-:W-:Y:S07]  /*4e80*/  UIMAD.WIDE.U32 UR6, UR16, UR8, URZ ;  /* 0x00000008100672a5 */ /* 0x002fee000f8e00ff */
[----:B------:R-:W-:Y:S01]  /*4e90*/  @!UP4 UMOV UR4, UR7 ;  /* 0x000000070004cc82 */ /* 0x000fe20008000000 */
[----:B--2---:R-:W-:Y:S02]  /*4ea0*/  @!UP4 UISETP.NE.AND UP0, UPT, UR5, 0x1, UPT ;  /* 0x000000010500c88c */ /* 0x004fe4000bf05270 */
[----:B------:R-:W-:Y:S02]  /*4eb0*/  @!UP4 USHF.R.U32.HI UR4, URZ, UR9, UR4 ;  /* 0x00000009ff04c299 */ /* 0x000fe40008011604 */
[----:B------:R-:W-:Y:S02]  /*4ec0*/  UIMAD.WIDE.U32 UR6, UR15, UR11, URZ ;  /* 0x0000000b0f0672a5 */ /* 0x000fe4000f8e00ff */
[----:B------:R-:W-:Y:S02]  /*4ed0*/  @!UP4 USEL UR8, UR16, UR4, !UP0 ;  /* 0x000000041008c287 */ /* 0x000fe4000c000000 */
[----:B------:R-:W-:Y:S03]  /*4ee0*/  @!UP4 UISETP.NE.AND UP0, UPT, UR10, 0x1, UPT ;  /* 0x000000010a00c88c */ /* 0x000fe6000bf05270 */
[----:B------:R-:W-:Y:S02]  /*4ef0*/  @!UP4 UMOV UR6, UR7 ;  /* 0x000000070006cc82 */ /* 0x000fe40008000000 */
[----:B------:R-:W1:Y:S02]  /*4f00*/  @!UP4 LDCU UR4, c[0x0][0xc20] ;  /* 0x00018400ff04c7ac */ /* 0x000e640008000800 */
[----:B-1----:R-:W-:Y:S04]  /*4f10*/  @!UP4 USHF.R.U32.HI UR6, URZ, UR4, UR6 ;  /* 0x00000004ff06c299 */ /* 0x002fe80008011606 */
[----:B------:R-:W-:Y:S04]  /*4f20*/  @!UP4 USEL UR6, UR15, UR6, !UP0 ;  /* 0x000000060f06c287 */ /* 0x000fe8000c000000 */
[----:B------:R-:W-:Y:S02]  /*4f30*/  @!UP4 UIADD3 UR4, UPT, UPT, -UR8, UR6, URZ ;  /* 0x000000060804c290 */ /* 0x000fe4000fffe1ff */
[----:B------:R-:W-:Y:S02]  /*4f40*/  @!UP4 UIADD3 UR6, UPT, UPT, UR8, -UR6, URZ ;  /* 0x800000060806c290 */ /* 0x000fe4000fffe0ff */
[----:B------:R-:W-:Y:S02]  /*4f50*/  @!UP4 UIMAD UR16, UR4, UR5, UR16 ;  /* 0x000000050410c2a4 */ /* 0x000fe4000f8e0210 */
[----:B------:R-:W-:Y:S01]  /*4f60*/  @!UP4 UIMAD UR15, UR6, UR10, UR15 ;  /* 0x0000000a060fc2a4 */ /* 0x000fe2000f8e020f */
[----:B------:R-:W-:Y:S11]  /*4f70*/  BRA.U UP2, `(.L_x_64) ;  /* 0x0000000102107547 */ /* 0x000ff6000b800000 */
[----:B------:R-:W-:Y:S04]  /*4f80*/  MOV R3, UR56 ;  /* 0x0000003800037c02 */ /* 0x000fe80008000f00 */
[----:B------:R-:W-:Y:S04]  /*4f90*/  SHF.L.U32 R12, R3, 0x1f, RZ ;  /* 0x0000001f030c7819 */ /* 0x000fe800000006ff */
[----:B------:R-:W1:Y:S02]  /*4fa0*/  SYNCS.PHASECHK.TRANS64.TRYWAIT P1, [UR20+0xa8], R12 ;  /* 0x0000a80cff0075a7 */ /* 0x000e640008021114 */
[----:B-1----:R-:W-:Y:S05]  /*4fb0*/  @!P1 BRA `(.L_x_65) ;  /* 0x0000005c00649947 */ /* 0x002fea0003800000 */
.L_x_64:
[----:B------:R-:W-:Y:S01]  /*4fc0*/  UISETP.NE.AND UP2, UPT, UR57, URZ, UPT ;  /* 0x000000ff3900728c */ /* 0x000fe2000bf45270 */
[----:B------:R-:W-:Y:S01]  /*4fd0*/  R2UR UR4, R0 ;  /* 0x00000000000472ca */ /* 0x000fe200000e0000 */
[----:B------:R-:W-:Y:S11]  /*4fe0*/  USHF.L.U32 UR11, UR28, 0x7, URZ ;  /* 0x000000071c0b7899 */ /* 0x000ff600080006ff */
[----:B------:R-:W-:Y:S01]  /*4ff0*/  @!UPT UIADD3 URZ, UPT, UPT, URZ, URZ, URZ ;  /* 0x000000fffffff290 */ /* 0x000fe2000fffe0ff */
[----:B------:R-:W-:Y:S07]  /*5000*/  UIMAD.WIDE.U32 UR6, UR43, UR4, URZ ;  /* 0x000000042b0672a5 */ /* 0x000fee000f8e00ff */
[----:B------:R-:W-:Y:S02]  /*5010*/  UMOV UR12, UR7 ;  /* 0x00000007000c7c82 */ /* 0x000fe40008000000 */
[----:B------:R-:W-:Y:S04]  /*5020*/  UIMAD UR4, UR12, UR50, UR4 ;  /* 0x000000320c0472a4 */ /* 0x000fe8000f8e0204 */
[----:B------:R-:W-:Y:S11]  /*5030*/  UISETP.GT.U32.AND UP0, UPT, UR26, UR4, UPT ;  /* 0x000000041a00728c */ /* 0x000ff6000bf04070 */
[----:B------:R-:W-:Y:S02]  /*5040*/  @!UP0 UIADD3 UR4, UPT, UPT, UR4, -UR26, URZ ;  /* 0x8000001a04048290 */ /* 0x000fe4000fffe0ff */
[----:B------:R-:W-:Y:S02]  /*5050*/  @!UP0 UIADD3 UR12, UPT, UPT, UR12, 0x1, URZ ;  /* 0x000000010c0c8890 */ /* 0x000fe4000fffe0ff */
[----:B------:R-:W-:Y:S02]  /*5060*/  UISETP.GE.U32.AND UP0, UPT, UR4, UR26, UPT ;  /* 0x0000001a0400728c */ /* 0x000fe4000bf06070 */
[----:B------:R-:W-:Y:S09]  /*5070*/  ULOP3.LUT UR4, UR21, UR27, URZ, 0x3c, !UPT ;  /* 0x0000001b15047292 */ /* 0x000ff2000f8e3cff */
[----:B------:R-:W-:Y:S02]  /*5080*/  @UP0 UIADD3 UR12, UPT, UPT, UR12, 0x1, URZ ;  /* 0x000000010c0c0890 */ /* 0x000fe4000fffe0ff */
[----:B------:R-:W-:Y:S11]  /*5090*/  UISETP.GE.AND UP0, UPT, UR4, URZ, UPT ;  /* 0x000000ff0400728c */ /* 0x000ff6000bf06270 */
[----:B------:R-:W-:Y:S02]  /*50a0*/  @!UP0 UIADD3 UR12, UPT, UPT, -UR12, URZ, URZ ;  /* 0x000000ff0c0c8290 */ /* 0x000fe4000fffe1ff */
[----:B------:R-:W-:Y:S06]  /*50b0*/  @!UP6 ULOP3.LUT UR12, URZ, UR27, URZ, 0x33, !UPT ;  /* 0x0000001bff0ce292 */ /* 0x000fec000f8e33ff */
[----:B------:R-:W-:Y:S05]  /*50c0*/  IMAD.U32 R0, RZ, RZ, UR12 ;  /* 0x0000000cff007e24 */ /* 0x000fea000f8e00ff */
[----:B------:R-:W-:Y:S04]  /*50d0*/  IABS R0, R0 ;  /* 0x0000000000007213 */ /* 0x000fe80000000000 */
[----:B------:R-:W-:Y:S01]  /*50e0*/  R2UR UR4, R0 ;  /* 0x00000000000472ca */ /* 0x000fe200000e0000 */
[----:B------:R-:W-:Y:S05]  /*50f0*/  IMAD.U32 R0, RZ, RZ, UR29 ;  /* 0x0000001dff007e24 */ /* 0x000fea000f8e00ff */
[----:B------:R-:W-:Y:S04]  /*5100*/  IABS R9, R0 ;  /* 0x0000000000097213 */ /* 0x000fe80000000000 */
[----:B------:R-:W2:Y:S03]  /*5110*/  I2F.RP R16, R9 ;  /* 0x0000000900107306 */ /* 0x000ea60000209400 */
[----:B------:R-:W-:Y:S07]  /*5120*/  UIMAD.WIDE.U32 UR6, UR42, UR4, URZ ;  /* 0x000000042a0672a5 */ /* 0x000fee000f8e00ff */
[----:B------:R-:W-:Y:S02]  /*5130*/  UMOV UR13, UR7 ;  /* 0x00000007000d7c82 */ /* 0x000fe40008000000 */
[----:B------:R-:W-:Y:S01]  /*5140*/  UIADD3 UR5, UPT, UPT, -UR13, URZ, URZ ;  /* 0x000000ff0d057290 */ /* 0x000fe2000fffe1ff */
[----:B--2---:R-:W2:Y:S03]  /*5150*/  MUFU.RCP R0, R16 ;  /* 0x0000001000007308 */ /* 0x004ea60000001000 */
[----:B------:R-:W-:Y:S04]  /*5160*/  UIMAD UR4, UR25, UR5, UR4 ;  /* 0x00000005190472a4 */ /* 0x000fe8000f8e0204 */
[----:B------:R-:W-:Y:S11]  /*5170*/  UISETP.GT.U32.AND UP0, UPT, UR25, UR4, UPT ;  /* 0x000000041900728c */ /* 0x000ff6000bf04070 */
[----:B------:R-:W-:Y:S01]  /*5180*/  @!UP0 UIADD3 UR4, UPT, UPT, UR4, -UR25, URZ ;  /* 0x8000001904048290 */ /* 0x000fe2000fffe0ff */
[----:B--2---:R-:W-:Y:S01]  /*5190*/  VIADD R11, R0, 0xffffffe ;  /* 0x0ffffffe000b7836 */ /* 0x004fe20000000000 */
[----:B------:R-:W-:Y:S02]  /*51a0*/  @!UP0 UIADD3 UR13, UPT, UPT, UR13, 0x1, URZ ;  /* 0x000000010d0d8890 */ /* 0x000fe4000fffe0ff */
[----:B------:R-:W-:Y:S01]  /*51b0*/  UISETP.GE.U32.AND UP0, UPT, UR4, UR25, UPT ;  /* 0x000000190400728c */ /* 0x000fe2000bf06070 */
[----:B------:R-:W1:Y:S01]  /*51c0*/  F2I.FTZ.U32.TRUNC.NTZ R13, R11 ;  /* 0x0000000b000d7305 */ /* 0x000e62000021f000 */
[----:B------:R-:W-:Y:S09]  /*51d0*/  ULOP3.LUT UR4, UR12, UR57, URZ, 0x3c, !UPT ;  /* 0x000000390c047292 */ /* 0x000ff2000f8e3cff */
[----:B------:R-:W-:Y:S02]  /*51e0*/  @UP0 UIADD3 UR13, UPT, UPT, UR13, 0x1, URZ ;  /* 0x000000010d0d0890 */ /* 0x000fe4000fffe0ff */
[----:B------:R-:W-:Y:S01]  /*51f0*/  UISETP.GE.AND UP0, UPT, UR4, URZ, UPT ;  /* 0x000000ff0400728c */ /* 0x000fe2000bf06270 */
[----:B-1----:R-:W-:Y:S05]  /*5200*/  IADD3 R12, PT, PT, RZ, -R13, RZ ;  /* 0x8000000dff0c7210 */ /* 0x002fea0007ffe0ff */
[----:B------:R-:W-:Y:S02]  /*5210*/  IMAD R3, R12, R9, RZ ;  /* 0x000000090c037224 */ /* 0x000fe400078e02ff */
[----:B------:R-:W-:Y:S03]  /*5220*/  IMAD.MOV.U32 R12, RZ, RZ, RZ ;  /* 0x000000ffff0c7224 */ /* 0x000fe600078e00ff */
[----:B------:R-:W-:Y:S02]  /*5230*/  @!UP0 UIADD3 UR13, UPT, UPT, -UR13, URZ, URZ ;  /* 0x000000ff0d0d8290 */ /* 0x000fe4000fffe1ff */
[----:B------:R-:W-:Y:S01]  /*5240*/  @!UP2 ULOP3.LUT UR13, URZ, UR57, URZ, 0x33, !UPT ;  /* 0x00000039ff0da292 */ /* 0x000fe2000f8e33ff */
[----:B------:R-:W-:Y:S01]  /*5250*/  IMAD.HI.U32 R13, R13, R3, R12 ;  /* 0x000000030d0d7227 */ /* 0x000fe200078e000c */
[----:B------:R-:W-:Y:S02]  /*5260*/  UISETP.NE.AND UP2, UPT, UR29, URZ, UPT ;  /* 0x000000ff1d00728c */ /* 0x000fe4000bf45270 */
[----:B------:R-:W-:Y:S02]  /*5270*/  ULOP3.LUT UR4, UR13, UR29, URZ, 0x3c, !UPT ;  /* 0x0000001d0d047292 */ /* 0x000fe4000f8e3cff */
[----:B------:R-:W-:Y:S01]  /*5280*/  UIADD3 UR5, UPT, UPT, -UR13, URZ, URZ ;  /* 0x000000ff0d057290 */ /* 0x000fe2000fffe1ff */
[----:B------:R-:W-:Y:S01]  /*5290*/  IMAD.U32 R0, RZ, RZ, UR13 ;  /* 0x0000000dff007e24 */ /* 0x000fe2000f8e00ff */
[----:B------:R-:W-:Y:S02]  /*52a0*/  UISETP.GE.AND UP0, UPT, UR4, URZ, UPT ;  /* 0x000000ff0400728c */ /* 0x000fe4000bf06270 */
[----:B------:R-:W-:Y:S02]  /*52b0*/  UIADD3 UR4, UPT, UPT, -UR12, URZ, URZ ;  /* 0x000000ff0c047290 */ /* 0x000fe4000fffe1ff */
[----:B------:R-:W-:Y:S01]  /*52c0*/  IABS R0, R0 ;  /* 0x0000000000007213 */ /* 0x000fe20000000000 */
[----:B------:R-:W-:Y:S02]  /*52d0*/  UIMAD UR12, UR57, UR5, UR12 ;  /* 0x00000005390c72a4 */ /* 0x000fe4000f8e020c */
[----:B------:R-:W-:Y:S02]  /*52e0*/  UIMAD UR4, UR27, UR4, UR21 ;  /* 0x000000041b0472a4 */ /* 0x000fe4000f8e0215 */
[----:B------:R-:W-:Y:S02]  /*52f0*/  IMAD.HI.U32 R13, R13, R0, RZ ;  /* 0x000000000d0d7227 */ /* 0x000fe400078e00ff */
[----:B------:R-:W-:Y:S03]  /*5300*/  USHF.L.U32 UR4, UR4, 0x7, URZ ;  /* 0x0000000704047899 */ /* 0x000fe600080006ff */
[----:B------:R-:W-:Y:S05]  /*5310*/  IADD3 R3, PT, PT, -R13, RZ, RZ ;  /* 0x000000ff0d037210 */ /* 0x000fea0007ffe1ff */
[C---:B------:R-:W-:Y:S05]  /*5320*/  IMAD R0, R9.reuse, R3, R0 ;  /* 0x0000000309007224 */ /* 0x040fea00078e0200 */
[----:B------:R-:W-:Y:S11]  /*5330*/  ISETP.GT.U32.AND P1, PT, R9, R0, PT ;  /* 0x000000000900720c */ /* 0x000ff60003f24070 */
[----:B------:R-:W-:Y:S02]  /*5340*/  @!UPT UIADD3 URZ, UPT, UPT, URZ, URZ, URZ ;  /* 0x000000fffffff290 */ /* 0x000fe4000fffe0ff */
[----:B------:R-:W-:Y:S02]  /*5350*/  @!P1 IMAD.IADD R0, R0, 0x1, -R9 ;  /* 0x0000000100009824 */ /* 0x000fe400078e0a09 */
[----:B------:R-:W-:Y:S01]  /*5360*/  @!P1 VIADD R13, R13, 0x1 ;  /* 0x000000010d0d9836 */ /* 0x000fe20000000000 */
[----:B------:R-:W-:Y:S02]  /*5370*/  ISETP.NE.U32.AND P1, PT, RZ, UR30, PT ;  /* 0x0000001eff007c0c */ /* 0x000fe4000bf25070 */
[----:B------:R-:W-:Y:S02]  /*5380*/  ISETP.GE.U32.AND P2, PT, R0, R9, PT ;  /* 0x000000090000720c */ /* 0x000fe40003f46070 */
[----:B------:R-:W-:Y:S02]  /*5390*/  ISETP.NE.AND.EX P1, PT, RZ, UR31, PT, P1 ;  /* 0x0000001fff007c0c */ /* 0x000fe4000bf25310 */
[----:B------:R-:W-:Y:S09]  /*53a0*/  SHF.L.U32 R9, R10, 0x1f, RZ ;  /* 0x0000001f0a097819 */ /* 0x000ff200000006ff */
[----:B------:R-:W-:Y:S04]  /*53b0*/  @P2 IADD3 R13, PT, PT, R13, 0x1, RZ ;  /* 0x000000010d0d2810 */ /* 0x000fe80007ffe0ff */
[----:B------:R-:W-:Y:S11]  /*53c0*/  R2UR UR14, R13 ;  /* 0x000000000d0e72ca */ /* 0x000ff600000e0000 */
[----:B------:R-:W-:Y:S02]  /*53d0*/  @!UPT UIADD3 URZ, UPT, UPT, URZ, URZ, URZ ;  /* 0x000000fffffff290 */ /* 0x000fe4000fffe0ff */
[----:B------:R-:W-:Y:S02]  /*53e0*/  @!UP0 UIADD3 UR14, UPT, UPT, -UR14, URZ, URZ ;  /* 0x000000ff0e0e8290 */ /* 0x000fe4000fffe1ff */
[----:B------:R-:W-:Y:S04]  /*53f0*/  @!UP2 ULOP3.LUT UR14, URZ, UR29, URZ, 0x33, !UPT ;  /* 0x0000001dff0ea292 */ /* 0x000fe8000f8e33ff */
[----:B------:R-:W-:Y:S04]  /*5400*/  UIADD3 UR6, UPT, UPT, -UR14, URZ, URZ ;  /* 0x000000ff0e067290 */ /* 0x000fe8000fffe1ff */
[----:B------:R-:W-:Y:S01]  /*5410*/  UIMAD UR13, UR29, UR6, UR13 ;  /* 0x000000061d0d72a4 */ /* 0x000fe2000f8e020d */
[----:B------:R-:W-:Y:S11]  /*5420*/  BRA.U !UP5, `(.L_x_66) ;  /* 0x000000010d387547 */ /* 0x000ff6000b800000 */
[----:B------:R-:W-:Y:S01]  /*5430*/  UISETP.NE.AND UP1, UPT, UR55, URZ, UPT ;  /* 0x000000ff3700728c */ /* 0x000fe2000bf25270 */
[----:B------:R-:W-:Y:S01]  /*5440*/  HFMA2 R0, -RZ, RZ, 0, 5.9604644775390625e-08 ;  /* 0x00000001ff007431 */ /* 0x000fe200000001ff */
[----:B------:R-:W1:Y:S01]  /*5450*/  LDCU.64 UR8, c[0x0][0x358] ;  /* 0x00006b00ff0877ac */ /* 0x000e620008000a00 */
[----:B------:R-:W-:Y:S03]  /*5460*/  IMAD.MOV.U32 R89, RZ, RZ, 0x1 ;  /* 0x00000001ff597424 */ /* 0x000fe600078e00ff */
[----:B------:R-:W-:Y:S05]  /*5470*/  PLOP3.LUT P2, PT, PT, PT, UP1, 0x80, 0x8 ;  /* 0x000000000008781c */ /* 0x000fea0003f4f018 */
[----:B------:R-:W2:Y:S01]  /*5480*/  @UP1 LDCU.64 UR6, c[0x0][0x988] ;  /* 0x00013100ff0617ac */ /* 0x000ea20008000a00 */
[----:B------:R-:W-:Y:S07]  /*5490*/  @UP1 UIMAD UR5, UR49, UR30, URZ ;  /* 0x0000001e310512a4 */ /* 0x000fee000f8e02ff */
[----:B------:R-:W-:Y:S01]  /*54a0*/  @!P2 PRMT R89, R0, 0x7610, R89 ;  /* 0x000076100059a816 */ /* 0x000fe20000000059 */
[----:B--2---:R-:W-:Y:S03]  /*54b0*/  @UP1 UIMAD.WIDE UR6, UR5, 0x4, UR6 ;  /* 0x00000004050618a5 */ /* 0x004fe6000f8e0206 */
[----:B------:R-:W2:Y:S03]  /*54c0*/  @!UP1 LDCU UR5, c[0x0][0x980] ;  /* 0x00013000ff0597ac */ /* 0x000ea60008000800 */
[----:B------:R-:W-:Y:S01]  /*54d0*/  IMAD.U32 R12, RZ, RZ, UR6 ;  /* 0x00000006ff0c7e24 */ /* 0x000fe2000f8e00ff */
[----:B------:R-:W-:Y:S05]  /*54e0*/  MOV R13, UR7 ;  /* 0x00000007000d7c02 */ /* 0x000fea0008000f00 */
[----:B-1---5:R1:W5:Y:S02]  /*54f0*/  @P2 LDG.E R41, desc[UR8][R12.64] ;  /* 0x000000080c292981 */ /* 0x022364000c1e1900 */
[----:B-12---:R-:W-:Y:S07]  /*5500*/  @!P2 IMAD.U32 R41, RZ, RZ, UR5 ;  /* 0x00000005ff29ae24 */ /* 0x006fee000f8e00ff */
.L_x_66:
[----:B-----5:R-:W-:Y:S01]  /*5510*/  @!P1 FSETP.EQ.AND P3, PT, R41, RZ, PT ;  /* 0x000000ff2900920b */ /* 0x020fe20003f62000 */
[----:B------:R-:W-:Y:S01]  /*5520*/  @!UPT UIADD3 URZ, UPT, UPT, URZ, URZ, URZ ;  /* 0x000000fffffff290 */ /* 0x000fe2000fffe0ff */
[----:B------:R-:W-:Y:S11]  /*5530*/  @!P1 BRA `(.L_x_67) ;  /* 0x0000000000149947 */ /* 0x000ff60003800000 */
[----:B------:R-:W-:Y:S02]  /*5540*/  LOP3.LUT P1, RZ, R89, 0xff, RZ, 0xc0, !PT ;  /* 0x000000ff59ff7812 */ /* 0x000fe4000782c0ff */
[----:B------:R-:W-:Y:S04]  /*5550*/  PLOP3.LUT P3, PT, PT, PT, UP1, 0x80, 0x8 ;  /* 0x000000000008781c */ /* 0x000fe80003f6f018 */
[----:B------:R-:W-:Y:S07]  /*5560*/  PLOP3.LUT P3, PT, P3, PT, PT, 0x8, 0x80 ;  /* 0x000000000080781c */ /* 0x000fee0001f6e170 */
[----:B------:R-:W-:Y:S11]  /*5570*/  @P1 FSETP.EQ.AND P3, PT, R41, RZ, PT ;  /* 0x000000ff2900120b */ /* 0x000ff60003f62000 */
[----:B------:R-:W-:Y:S02]  /*5580*/  @!UPT UIADD3 URZ, UPT, UPT, URZ, URZ, URZ ;  /* 0x000000fffffff290 */ /* 0x000fe4000fffe0ff */
.L_x_67:
[----:B------:R-:W1:Y:S01]  /*5590*/  SYNCS.PHASECHK.TRANS64.TRYWAIT P1, [UR20+0x80], R9 ;  /* 0x00008009ff0075a7 */ /* 0x000e620008021114 */
[----:B------:R-:W-:Y:S04]  /*55a0*/  ELECT P2, URZ, PT ;  /* 0x0000000000ff782f */ /* 0x000fe80003840000 */
[----:B------:R-:W-:Y:S01]  /*55b0*/  PLOP3.LUT P2, PT, P3, P2, PT, 0xf2, 0x2f ;  /* 0x00000000002f781c */ /* 0x000fe20001f45e72 */
[----:B------:R-:W-:Y:S01]  /*55c0*/  @!UPT UIADD3 URZ, UPT, UPT, URZ, URZ, URZ ;  /* 0x000000fffffff290 */ /* 0x000fe2000fffe0ff */
[----:B-1----:R-:W-:Y:S11]  /*55d0*/  @!P1 BRA `(.L_x_68) ;  /* 0x0000005400f49947 */ /* 0x002ff60003800000 */
.L_x_156:
[----:B------:R-:W-:Y:S01]  /*55e0*/  @!P2 IADD3 R3, P1, PT, R14, 0x680, RZ ;  /* 0x000006800e03a810 */ /* 0x000fe20007f3e0ff */
[----:B------:R-:W-:Y:S01]  /*55f0*/  VOTEU.ALL UP0, P2 ;  /* 0x0000000000ff7886 */ /* 0x000fe20001000000 */
[----:B------:R-:W-:Y:S01]  /*5600*/  UMOV UR22, 0x0 ;  /* 0x0000000000167882 */ /* 0x000fe20000000000 */
[----:B------:R-:W-:Y:S01]  /*5610*/  UMOV UR23, 0x10000000 ;  /* 0x1000000000177882 */ /* 0x000fe20000000000 */
[----:B------:R-:W-:Y:S01]  /*5620*/  @!P2 R2UR UR6, R3 ;  /* 0x000000000306a2ca */ /* 0x000fe200000e0000 */
[----:B-1----:R-:W-:Y:S01]  /*5630*/  @!P2 IMAD.X R0, RZ, RZ, R15, P1 ;  /* 0x000000ffff00a224 */ /* 0x002fe200008e060f */
[----:B------:R-:W-:Y:S01]  /*5640*/  @!UP0 UIADD3 UR8, UPT, UPT, UR20, 0x200, URZ ;  /* 0x0000020014088890 */ /* 0x000fe2000fffe0ff */
[----:B------:R-:W-:Y:S03]  /*5650*/  VOTEU.ALL UP0, P2 ;  /* 0x0000000000ff7886 */ /* 0x000fe60001000000 */
[----:B------:R-:W-:Y:S01]  /*5660*/  @!P2 R2UR UR5, R0 ;  /* 0x000000000005a2ca */ /* 0x000fe200000e0000 */
[----:B------:R-:W-:Y:S01]  /*5670*/  @!P2 IMAD.MOV.U32 R0, RZ, RZ, 0x2000 ;  /* 0x00002000ff00a424 */ /* 0x000fe200078e00ff */
[----:B------:R-:W-:Y:S01]  /*5680*/  @!UP0 UMOV UR9, UR38 ;  /* 0x0000002600098c82 */ /* 0x000fe20008000000 */
[----:B------:R-:W-:Y:S04]  /*5690*/  @!UP0 UMOV UR10, UR4 ;  /* 0x00000004000a8c82 */ /* 0x000fe80008000000 */
[----:B------:R-:W-:Y:S05]  /*56a0*/  IMAD.U32 R12, RZ, RZ, UR6 ;  /* 0x00000006ff0c7e24 */ /* 0x000fea000f8e00ff */
[----:B------:R-:W-:Y:S01]  /*56b0*/  @!P2 R2UR UR6, R12 ;  /* 0x000000000c06a2ca */ /* 0x000fe200000e0000 */
[----:B------:R-:W-:Y:S05]  /*56c0*/  IMAD.U32 R13, RZ, RZ, UR5 ;  /* 0x00000005ff0d7e24 */ /* 0x000fea000f8e00ff */
[----:B------:R-:W-:Y:S11]  /*56d0*/  @!P2 R2UR UR7, R13 ;  /* 0x000000000d07a2ca */ /* 0x000ff600000e0000 */
[----:B------:R-:W-:Y:S02]  /*56e0*/  @!UPT UIADD3 URZ, UPT, UPT, URZ, URZ, URZ ;  /* 0x000000fffffff290 */ /* 0x000fe4000fffe0ff */
[----:B------:R1:W-:Y:S01]  /*56f0*/  @!UP0 UTMALDG.5D [UR8], [UR6], desc[UR22] ;  /* 0x00001608060085b4 */ /* 0x0003e20008021000 */
[----:B------:R1:W-:Y:S01]  /*5700*/  @!P2 SYNCS.ARRIVE.TRANS64.RED.A0TR RZ, [UR20+0x60], R0 ;  /* 0x00006000ffffa9a7 */ /* 0x0003e20008300414 */
[----:B------:R-:W-:Y:S01]  /*5710*/  SYNCS.ARRIVE.TRANS64.RED.A1T0 RZ, [UR54], RZ ;  /* 0x000000ffffff79a7 */ /* 0x000fe20008100436 */
[----:B------:R-:W2:Y:S02]  /*5720*/  SYNCS.PHASECHK.TRANS64.TRYWAIT P1, [UR20+0x88], R9 ;  /* 0x00008809ff0075a7 */ /* 0x000ea40008021114 */
[----:B-12---:R-:W-:Y:S05]  /*5730*/  @!P1 BRA `(.L_x_69) ;  /* 0x0000005400b49947 */ /* 0x006fea0003800000 */
.L_x_158:
[----:B------:R-:W-:Y:S01]  /*5740*/  @!P2 IADD3 R3, P1, PT, R14, 0x680, RZ ;  /* 0x000006800e03a810 */ /* 0x000fe20007f3e0ff */
[----:B------:R-:W-:Y:S01]  /*5750*/  VOTEU.ALL UP0, P2 ;  /* 0x0000000000ff7886 */ /* 0x000fe20001000000 */
[----:B------:R-:W-:Y:S01]  /*5760*/  UMOV UR22, 0x0 ;  /* 0x0000000000167882 */ /* 0x000fe20000000000 */
[----:B------:R-:W-:Y:S01]  /*5770*/  UMOV UR23, 0x10000000 ;  /* 0x1000000000177882 */ /* 0x000fe20000000000 */
[----:B------:R-:W-:Y:S01]  /*5780*/  @!P2 R2UR UR6, R3 ;  /* 0x000000000306a2ca */ /* 0x000fe200000e0000 */
[----:B-1----:R-:W-:Y:S01]  /*5790*/  @!P2 IMAD.X R0, RZ, RZ, R15, P1 ;  /* 0x000000ffff00a224 */ /* 0x002fe200008e060f */
[----:B------:R-:W-:Y:S02]  /*57a0*/  @!UP0 UIADD3 UR8, UPT, UPT, UR20, 0x2200, URZ ;  /* 0x0000220014088890 */ /* 0x000fe4000fffe0ff */
[----:B------:R-:W-:Y:S02]  /*57b0*/  @!UP0 UIADD3 UR10, UPT, UPT, UR4, 0x20, URZ ;  /* 0x00000020040a8890 */ /* 0x000fe4000fffe0ff */
[----:B------:R-:W-:Y:S01]  /*57c0*/  @!P2 R2UR UR5, R0 ;  /* 0x000000000005a2ca */ /* 0x000fe200000e0000 */
[----:B------:R-:W-:Y:S01]  /*57d0*/  VOTEU.ALL UP0, P2 ;  /* 0x0000000000ff7886 */ /* 0x000fe20001000000 */
[----:B------:R-:W-:Y:S04]  /*57e0*/  @!P2 IMAD.MOV.U32 R0, RZ, RZ, 0x2000 ;  /* 0x00002000ff00a424 */ /* 0x000fe800078e00ff */
[----:B------:R-:W-:Y:S01]  /*57f0*/  @!UP0 UMOV UR9, UR37 ;  /* 0x0000002500098c82 */ /* 0x000fe20008000000 */
        /* <DEDUP_REMOVED lines=10> */
.L_x_160:
[----:B------:R-:W-:Y:S01]  /*58a0*/  @!P2 IADD3 R3, P1, PT, R14, 0x680, RZ ;  /* 0x000006800e03a810 */ /* 0x000fe20007f3e0ff */
[----:B------:R-:W-:Y:S01]  /*58b0*/  VOTEU.ALL UP0, P2 ;  /* 0x0000000000ff7886 */ /* 0x000fe20001000000 */
[----:B------:R-:W-:Y:S01]  /*58c0*/  UMOV UR22, 0x0 ;  /* 0x0000000000167882 */ /* 0x000fe20000000000 */
[----:B------:R-:W-:Y:S01]  /*58d0*/  UMOV UR23, 0x10000000 ;  /* 0x1000000000177882 */ /* 0x000fe20000000000 */
[----:B------:R-:W-:Y:S01]  /*58e0*/  @!P2 R2UR UR6, R3 ;  /* 0x000000000306a2ca */ /* 0x000fe200000e0000 */
[----:B-1----:R-:W-:Y:S01]  /*58f0*/  @!P2 IMAD.X R0, RZ, RZ, R15, P1 ;  /* 0x000000ffff00a224 */ /* 0x002fe200008e060f */
[----:B------:R-:W-:Y:S01]  /*5900*/  @!UP0 UIADD3 UR8, UPT, UPT, UR20, 0x4200, URZ ;  /* 0x0000420014088890 */ /* 0x000fe2000fffe0ff */
[----:B------:R-:W-:Y:S01]  /*5910*/  @P0 SHF.R.U32.HI R4, RZ, 0x10, R5 ;  /* 0x00000010ff040819 */ /* 0x000fe20000011605 */
[----:B------:R-:W-:Y:S02]  /*5920*/  @!UP0 UIADD3 UR10, UPT, UPT, UR4, 0x40, URZ ;  /* 0x00000040040a8890 */ /* 0x000fe4000fffe0ff */
[----:B------:R-:W-:Y:S01]  /*5930*/  @!P2 R2UR UR5, R0 ;  /* 0x000000000005a2ca */ /* 0x000fe200000e0000 */
[----:B------:R-:W-:Y:S01]  /*5940*/  VOTEU.ALL UP0, P2 ;  /* 0x0000000000ff7886 */ /* 0x000fe20001000000 */
[----:B------:R-:W-:Y:S01]  /*5950*/  @!P2 IMAD.MOV.U32 R0, RZ, RZ, 0x2000 ;  /* 0x00002000ff00a424 */ /* 0x000fe200078e00ff */
[----:B------:R-:W-:Y:S03]  /*5960*/  @P0 R2UR UR49, R4 ;  /* 0x00000000043102ca */ /* 0x000fe600000e0000 */
        /* <DEDUP_REMOVED lines=11> */
.L_x_162:
[----:B------:R-:W-:Y:S01]  /*5a20*/  @!P2 IADD3 R3, P0, PT, R14, 0x680, RZ ;  /* 0x000006800e03a810 */ /* 0x000fe20007f1e0ff */
[----:B------:R-:W-:Y:S01]  /*5a30*/  VOTEU.ALL UP0, P2 ;  /* 0x0000000000ff7886 */ /* 0x000fe20001000000 */
[----:B------:R-:W-:Y:S01]  /*5a40*/  UMOV UR6, 0x0 ;  /* 0x0000000000067882 */ /* 0x000fe20000000000 */
[----:B------:R-:W-:Y:S01]  /*5a50*/  UMOV UR7, 0x10000000 ;  /* 0x1000000000077882 */ /* 0x000fe20000000000 */
[----:B------:R-:W-:Y:S01]  /*5a60*/  @!P2 R2UR UR5, R3 ;  /* 0x000000000305a2ca */ /* 0x000fe200000e0000 */
[----:B-1----:R-:W-:Y:S01]  /*5a70*/  @!P2 IMAD.X R0, RZ, RZ, R15, P0 ;  /* 0x000000ffff00a224 */ /* 0x002fe200000e060f */
[----:B------:R-:W-:Y:S01]  /*5a80*/  @!UP0 UIADD3 UR10, UPT, UPT, UR4, 0x60, URZ ;  /* 0x00000060040a8890 */ /* 0x000fe2000fffe0ff */
[----:B------:R-:W-:Y:S01]  /*5a90*/  LOP3.LUT R10, R10, 0x1, RZ, 0x3c, !PT ;  /* 0x000000010a0a7812 */ /* 0x000fe200078e3cff */
[----:B------:R-:W-:Y:S01]  /*5aa0*/  @!UP0 UIADD3 UR8, UPT, UPT, UR20, 0x6200, URZ ;  /* 0x0000620014088890 */ /* 0x000fe2000fffe0ff */
[----:B------:R-:W-:Y:S01]  /*5ab0*/  LOP3.LUT R8, R8, 0x1, RZ, 0x3c, !PT ;  /* 0x0000000108087812 */ /* 0x000fe200078e3cff */
[----:B------:R-:W-:Y:S01]  /*5ac0*/  @!UP0 UIADD3 UR9, UPT, UPT, UR20, 0x78, URZ ;  /* 0x0000007814098890 */ /* 0x000fe2000fffe0ff */
[----:B------:R-:W-:Y:S01]  /*5ad0*/  @!P2 R2UR UR4, R0 ;  /* 0x000000000004a2ca */ /* 0x000fe200000e0000 */
[----:B------:R-:W-:Y:S01]  /*5ae0*/  VOTEU.ALL UP0, P2 ;  /* 0x0000000000ff7886 */ /* 0x000fe20001000000 */
[----:B------:R-:W-:Y:S02]  /*5af0*/  UIADD3 UR21, UPT, UPT, UR15, UR47, URZ ;  /* 0x0000002f0f157290 */ /* 0x000fe4000fffe0ff */
[----:B------:R-:W-:Y:S02]  /*5b00*/  UIADD3 UR28, UPT, UPT, UR16, UR46, URZ ;  /* 0x0000002e101c7290 */ /* 0x000fe4000fffe0ff */
[----:B------:R-:W-:Y:S01]  /*5b10*/  IMAD.U32 R4, RZ, RZ, UR5 ;  /* 0x00000005ff047e24 */ /* 0x000fe2000f8e00ff */
[----:B------:R-:W-:Y:S06]  /*5b20*/  UPLOP3.LUT UP2, UPT, UPT, UPT, UPT, 0x80, 0x8 ;  /* 0x000000000008789c */ /* 0x000fec0003f4f070 */
[----:B------:R-:W-:Y:S01]  /*5b30*/  IMAD.U32 R5, RZ, RZ, UR4 ;  /* 0x00000004ff057e24 */ /* 0x000fe2000f8e00ff */
[----:B------:R-:W-:Y:S04]  /*5b40*/  @!P2 R2UR UR4, R4 ;  /* 0x000000000404a2ca */ /* 0x000fe800000e0000 */
[----:B------:R-:W-:Y:S11]  /*5b50*/  @!P2 R2UR UR5, R5 ;  /* 0x000000000505a2ca */ /* 0x000ff600000e0000 */
[----:B------:R-:W-:Y:S02]  /*5b60*/  @!UPT UIADD3 URZ, UPT, UPT, URZ, URZ, URZ ;  /* 0x000000fffffff290 */ /* 0x000fe4000fffe0ff */
[----:B------:R1:W-:Y:S01]  /*5b70*/  @!UP0 UTMALDG.5D [UR8], [UR4], desc[UR6] ;  /* 0x00000608040085b4 */ /* 0x0003e20008021000 */
[----:B------:R1:W-:Y:S01]  /*5b80*/  @!P2 SYNCS.ARRIVE.TRANS64.RED.A0TR RZ, [UR20+0x78], R2 ;  /* 0x00007802ffffa9a7 */ /* 0x0003e20008300414 */
[----:B------:R-:W-:Y:S01]  /*5b90*/  SYNCS.ARRIVE.TRANS64.RED.A1T0 RZ, [UR51], RZ ;  /* 0x000000ffffff79a7 */ /* 0x000fe20008100433 */
[----:B------:R-:W-:Y:S05]  /*5ba0*/  BRA.U UP3, `(.L_x_72) ;  /* 0xffffffed03847547 */ /* 0x000fea000b83ffff */
[----:B------:R-:W-:-:S04]  /*5bb0*/  SHF.L.U32 R3, R10, 0x1f, RZ ;  /* 0x0000001f0a037819 */ /* 0x000fc800000006ff */
[----:B------:R-:W2:Y:S02]  /*5bc0*/  SYNCS.PHASECHK.TRANS64.TRYWAIT P0, [UR20+0x80], R3 ;  /* 0x00008003ff0075a7 */ /* 0x000ea40008001114 */
[----:B--2---:R-:W-:Y:S05]  /*5bd0*/  @!P0 BRA `(.L_x_73) ;  /* 0x0000005000d48947 */ /* 0x004fea0003800000 */
.L_x_164:
[----:B------:R-:W3:Y:S02]  /*5be0*/  SYNCS.PHASECHK.TRANS64.TRYWAIT P0, [UR20+0x88], R3 ;  /* 0x00008803ff0075a7 */ /* 0x000ee40008001114 */
[----:B---3--:R-:W-:Y:S05]  /*5bf0*/  @!P0 BRA `(.L_x_74) ;  /* 0x0000005000e48947 */ /* 0x008fea0003800000 */
.L_x_166:
[----:B------:R-:W3:Y:S02]  /*5c00*/  SYNCS.PHASECHK.TRANS64.TRYWAIT P0, [UR20+0x90], R3 ;  /* 0x00009003ff0075a7 */ /* 0x000ee40008001114 */
[----:B---3--:R-:W-:Y:S05]  /*5c10*/  @!P0 BRA `(.L_x_75) ;  /* 0x0000005000f48947 */ /* 0x008fea0003800000 */
.L_x_168:
[----:B--2---:R-:W-:-:S07]  /*5c20*/  MOV R0, UR20 ;  /* 0x0000001400007c02 */ /* 0x004fce0008000f00 */
.L_x_76:
[----:B--2---:R-:W-:-:S04]  /*5c30*/  SHF.L.U32 R3, R10, 0x1f, RZ ;  /* 0x0000001f0a037819 */ /* 0x004fc800000006ff */
[----:B------:R2:W3:Y:S03]  /*5c40*/  SYNCS.PHASECHK.TRANS64.TRYWAIT P0, [R0+URZ+0x98], R3 ;  /* 0x00009803000075a7 */ /* 0x0004e600080011ff */
[----:B---3--:R-:W-:Y:S05]  /*5c50*/  @!P0 NANOSLEEP.SYNCS 0x989680 ;  /* 0x009896800000895d */ /* 0x008fea0003900000 */
[----:B------:R-:W3:Y:S02]  /*5c60*/  @!P0 SYNCS.PHASECHK.TRANS64 P0, [R0+URZ+0x98], R3 ;  /* 0x00009803000085a7 */ /* 0x000ee400080010ff */
[----:B-1-3--:R-:W-:Y:S05]  /*5c70*/  @P0 EXIT ;  /* 0x000000000000094d */ /* 0x00afea0003800000 */
[----:B------:R-:W-:Y:S05]  /*5c80*/  BRA `(.L_x_76) ;  /* 0xfffffffc00e87947 */ /* 0x000fea000383ffff */
.L_x_61:
[----:B------:R-:W-:-:S06]  /*5c90*/  UISETP.GE.AND UP0, UPT, UR18, 0x4, UPT ;  /* 0x000000041200788c */ /* 0x000fcc000bf06270 */
[----:B------:R-:W-:-:S13]  /*5ca0*/  PLOP3.LUT P0, PT, PT, PT, UP0, 0x80, 0x8 ;  /* 0x000000000008781c */ /* 0x000fda0003f0f008 */
[----:B-1----:R-:W-:Y:S05]  /*5cb0*/  @!P0 EXIT ;  /* 0x000000000000894d */ /* 0x002fea0003800000 */
[----:B------:R-:W1:Y:S08]  /*5cc0*/  S2UR UR4, SR_CgaCtaId ;  /* 0x00000000000479c3 */ /* 0x000e700000008800 */
[----:B------:R-:W-:Y:S01]  /*5cd0*/  BAR.SYNC.DEFER_BLOCKING 0x6, 0xa0 ;  /* 0x0182800000007b1d */ /* 0x000fe20000010000 */
[C---:B------:R-:W-:Y:S01]  /*5ce0*/  IMAD.SHL.U32 R0, R87.reuse, 0x20, RZ ;  /* 0x0000002057007824 */ /* 0x040fe200078e00ff */
[C---:B------:R-:W-:Y:S01]  /*5cf0*/  LOP3.LUT R88, R87.reuse, 0x60, RZ, 0xc0, !PT ;  /* 0x0000006057587812 */ /* 0x040fe200078ec0ff */
[C---:B------:R-:W-:Y:S01]  /*5d00*/  IMAD.SHL.U32 R5, R87.reuse, 0x4, RZ ;  /* 0x0000000457057824 */ /* 0x040fe200078e00ff */
[C---:B------:R-:W-:Y:S01]  /*5d10*/  LOP3.LUT R3, R87.reuse, 0x2, RZ, 0xc0, !PT ;  /* 0x0000000257037812 */ /* 0x040fe200078ec0ff */
[----:B------:R-:W-:Y:S01]  /*5d20*/  IMAD.U32 R37, R87, 0x10000, RZ ;  /* 0x0001000057257824 */ /* 0x000fe200078e00ff */
[----:B------:R-:W-:-:S02]  /*5d30*/  UMOV UR50, 0x400 ;  /* 0x0000040000327882 */ /* 0x000fc40000000000 */
[----:B------:R-:W2:Y:S01]  /*5d40*/  LDC.64 R78, c[0x0][0x9b0] ;  /* 0x00026c00ff4e7b82 */ /* 0x000ea20000000a00 */
[----:B------:R-:W3:Y:S01]  /*5d50*/  LDCU.64 UR6, c[0x0][0x990] ;  /* 0x00013200ff0677ac */ /* 0x000ee20008000a00 */
[----:B------:R-:W-:Y:S01]  /*5d60*/  LOP3.LUT R2, R0, 0xc0, RZ, 0xc0, !PT ;  /* 0x000000c000027812 */ /* 0x000fe200078ec0ff */
[----:B------:R-:W-:Y:S01]  /*5d70*/  HFMA2 R83, -RZ, RZ, 0, 0 ;  /* 0x00000000ff537431 */ /* 0x000fe200000001ff */
[----:B------:R-:W-:Y:S01]  /*5d80*/  LOP3.LUT R87, R87, 0x4, RZ, 0xc0, !PT ;  /* 0x0000000457577812 */ /* 0x000fe200078ec0ff */
[----:B------:R-:W-:Y:S01]  /*5d90*/  USHF.R.S32.HI UR53, URZ, 0x1f, UR5 ;  /* 0x0000001fff357899 */ /* 0x000fe20008011405 */
[----:B------:R-:W-:Y:S01]  /*5da0*/  LOP3.LUT R5, R2, 0x18, R5, 0xf8, !PT ;  /* 0x0000001802057812 */ /* 0x000fe200078ef805 */
[----:B------:R-:W-:Y:S01]  /*5db0*/  IMAD.MOV.U32 R85, RZ, RZ, 0x1 ;  /* 0x00000001ff557424 */ /* 0x000fe200078e00ff */
[----:B------:R-:W4:Y:S01]  /*5dc0*/  LDC.64 R76, c[0x0][0x9a8] ;  /* 0x00026a00ff4c7b82 */ /* 0x000f220000000a00 */
[----:B------:R-:W-:Y:S01]  /*5dd0*/  ULEA.HI UR53, UR53, UR5, URZ, 0x7 ;  /* 0x0000000535357291 */ /* 0x000fe2000f8f38ff */
[----:B------:R-:W-:Y:S01]  /*5de0*/  LOP3.LUT R5, R5, 0xf20, R0, 0xf8, !PT ;  /* 0x00000f2005057812 */ /* 0x000fe200078ef800 */
[----:B------:R-:W-:Y:S01]  /*5df0*/  IMAD.MOV.U32 R36, RZ, RZ, RZ ;  /* 0x000000ffff247224 */ /* 0x000fe200078e00ff */
[----:B------:R-:W-:Y:S01]  /*5e00*/  LOP3.LUT R37, R37, 0x600000, RZ, 0xc0, !PT ;  /* 0x0060000025257812 */ /* 0x000fe200078ec0ff */
[----:B------:R-:W-:Y:S01]  /*5e10*/  IMAD.MOV.U32 R84, RZ, RZ, RZ ;  /* 0x000000ffff547224 */ /* 0x000fe200078e00ff */
[----:B------:R-:W2:Y:S01]  /*5e20*/  LDCU UR62, c[0x0][0x370] ;  /* 0x00006e00ff3e77ac */ /* 0x000ea20008000800 */
[----:B-1----:R-:W-:Y:S01]  /*5e30*/  ULEA UR50, UR4, UR50, 0x18 ;  /* 0x0000003204327291 */ /* 0x002fe2000f8ec0ff */
[----:B---3--:R-:W-:Y:S01]  /*5e40*/  MOV R92, UR6 ;  /* 0x00000006005c7c02 */ /* 0x008fe20008000f00 */
[----:B------:R-:W-:Y:S01]  /*5e50*/  IMAD.U32 R91, RZ, RZ, UR7 ;  /* 0x00000007ff5b7e24 */ /* 0x000fe2000f8e00ff */
[----:B------:R-:W1:Y:S01]  /*5e60*/  LDCU UR48, c[0x0][0xc0c] ;  /* 0x00018180ff3077ac */ /* 0x000e620008000800 */
[----:B------:R-:W-:-:S05]  /*5e70*/  UIADD3 UR4, UPT, UPT, UR50, 0x200, URZ ;  /* 0x0000020032047890 */ /* 0x000fca000fffe0ff */
[----:B------:R-:W3:Y:S01]  /*5e80*/  LDS R6, [UR50+0x100] ;  /* 0x00010032ff067984 */ /* 0x000ee20008000800 */
[----:B------:R-:W1:Y:S01]  /*5e90*/  LDCU UR38, c[0x0][0xc30] ;  /* 0x00018600ff2677ac */ /* 0x000e620008000800 */
[----:B------:R-:W-:Y:S01]  /*5ea0*/  MOV R80, UR4 ;  /* 0x0000000400507c02 */ /* 0x000fe20008000f00 */
[----:B------:R-:W1:Y:S03]  /*5eb0*/  LDCU.64 UR60, c[0x0][0x988] ;  /* 0x00013100ff3c77ac */ /* 0x000e660008000a00 */
[----:B------:R-:W-:Y:S01]  /*5ec0*/  LEA R86, R5, R80, 0x1 ;  /* 0x0000005005567211 */ /* 0x000fe200078e08ff */
[----:B------:R-:W1:Y:S04]  /*5ed0*/  LDCU.64 UR46, c[0x0][0xc28] ;  /* 0x00018500ff2e77ac */ /* 0x000e680008000a00 */
[--C-:B------:R-:W-:Y:S01]  /*5ee0*/  IMAD R96, R3, -0x10, R86.reuse ;  /* 0xfffffff003607824 */ /* 0x100fe200078e0256 */
[----:B------:R-:W1:Y:S01]  /*5ef0*/  LDCU.128 UR56, c[0x0][0xc10] ;  /* 0x00018200ff3877ac */ /* 0x000e620008000c00 */
[----:B------:R-:W-:Y:S01]  /*5f00*/  IMAD R94, R87, -0x10, R86 ;  /* 0xfffffff0575e7824 */ /* 0x000fe200078e0256 */
[----:B------:R-:W1:Y:S01]  /*5f10*/  LDCU UR55, c[0x0][0x374] ;  /* 0x00006e80ff3777ac */ /* 0x000e620008000800 */
[----:B------:R-:W-:Y:S01]  /*5f20*/  USHF.R.S32.HI UR53, URZ, 0x7, UR53 ;  /* 0x00000007ff357899 */ /* 0x000fe20008011435 */
[----:B------:R-:W-:Y:S01]  /*5f30*/  UMOV UR54, URZ ;  /* 0x000000ff00367c82 */ /* 0x000fe20008000000 */
[----:B------:R-:W-:Y:S01]  /*5f40*/  UMOV UR51, URZ ;  /* 0x000000ff00337c82 */ /* 0x000fe20008000000 */
[C---:B---3--:R-:W-:Y:S01]  /*5f50*/  VIADD R7, R6.reuse, 0x80 ;  /* 0x0000008006077836 */ /* 0x048fe20000000000 */
[----:B------:R-:W-:-:S04]  /*5f60*/  LOP3.LUT R6, R6, 0xffff, RZ, 0xc0, !PT ;  /* 0x0000ffff06067812 */ /* 0x000fc800078ec0ff */
[----:B------:R-:W-:-:S05]  /*5f70*/  LOP3.LUT R7, R7, 0xffff, RZ, 0xc0, !PT ;  /* 0x0000ffff07077812 */ /* 0x000fca00078ec0ff */
[----:B-12-4-:R3:W-:Y:S02]  /*5f80*/  STL.64 [R1], R6 ;  /* 0x0000000601007387 */ /* 0x0167e40000100a00 */
.L_x_120:
[----:B------:R-:W-:Y:S04]  /*5f90*/  SHF.L.U32 R3, R83, 0x1f, RZ ;  /* 0x0000001f53037819 */ /* 0x000fe800000006ff */
[----:B-1----:R-:W1:Y:S02]  /*5fa0*/  SYNCS.PHASECHK.TRANS64.TRYWAIT P0, [UR50+0xb0], R3 ;  /* 0x0000b003ff0075a7 */ /* 0x002e640008001132 */
[----:B-1-3--:R-:W-:Y:S05]  /*5fb0*/  @!P0 BRA `(.L_x_77) ;  /* 0x0000005000248947 */ /* 0x00afea0003800000 */
.L_x_170:
[----:B---3--:R-:W2:Y:S01]  /*5fc0*/  LDS.128 R4, [UR50+0xf0] ;  /* 0x0000f032ff047984 */ /* 0x008ea20008000c00 */
[----:B------:R-:W-:Y:S02]  /*5fd0*/  UIADD3 UR4, UPT, UPT, UR50, 0xb8, URZ ;  /* 0x000000b832047890 */ /* 0x000fe4000fffe0ff */
[----:B------:R-:W-:Y:S02]  /*5fe0*/  UISETP.GE.AND UP0, UPT, UR39, 0x1, UPT ;  /* 0x000000012700788c */ /* 0x000fe4000bf06270 */
[----:B------:R-:W-:Y:S01]  /*5ff0*/  UPRMT UR4, URZ, 0x654, UR4 ;  /* 0x00000654ff047896 */ /* 0x000fe20008000004 */
        /* <DEDUP_REMOVED lines=10> */
[----:B------:R-:W-:Y:S01]  /*60a0*/  PLOP3.LUT P0, PT, PT, PT, UP1, 0x80, 0x8 ;  /* 0x000000000008781c */ /* 0x000fe20003f0f018 */
[----:B------:R-:W-:Y:S11]  /*60b0*/  UP2UR UR63, UPR, URZ, 0x2 ;  /* 0x00000002ff3f7883 */ /* 0x000ff60008000000 */
[----:B------:R-:W-:Y:S01]  /*60c0*/  @!UPT UIADD3 URZ, UPT, UPT, URZ, URZ, URZ ;  /* 0x000000fffffff290 */ /* 0x000fe2000fffe0ff */
[----:B------:R-:W-:Y:S02]  /*60d0*/  @P0 MOV R2, R4 ;  /* 0x0000000400020202 */ /* 0x000fe40000000f00 */
[----:B-1----:R-:W-:Y:S02]  /*60e0*/  @P0 LOP3.LUT R0, R5, 0xffff, RZ, 0xc0, !PT ;  /* 0x0000ffff05000812 */ /* 0x002fe400078ec0ff */
[----:B------:R-:W-:Y:S02]  /*60f0*/  @P0 R2UR UR6, R2 ;  /* 0x00000000020602ca */ /* 0x000fe400000e0000 */
[----:B------:R-:W-:Y:S01]  /*6100*/  @P0 R2UR UR5, R0 ;  /* 0x00000000000502ca */ /* 0x000fe200000e0000 */
[----:B------:R-:W-:Y:S05]  /*6110*/  IMAD.U32 R0, RZ, RZ, UR53 ;  /* 0x00000035ff007e24 */ /* 0x000fea000f8e00ff */
[----:B------:R-:W-:Y:S05]  /*6120*/  IABS R2, R0 ;  /* 0x0000000000027213 */ /* 0x000fea0000000000 */
[----:B------:R-:W-:Y:S02]  /*6130*/  @UP1 UMOV UR37, UR6 ;  /* 0x0000000600251c82 */ /* 0x000fe40008000000 */
[----:B------:R-:W-:Y:S01]  /*6140*/  @UP1 UMOV UR36, UR5 ;  /* 0x0000000500241c82 */ /* 0x000fe20008000000 */
[----:B------:R-:W-:Y:S05]  /*6150*/  BRA.U !UP0, `(.L_x_78) ;  /* 0x0000000108cc7547 */ /* 0x000fea000b800000 */
[----:B------:R-:W1:Y:S01]  /*6160*/  LDCU UR9, c[0x0][0xc20] ;  /* 0x00018400ff0977ac */ /* 0x000e620008000800 */
[----:B------:R-:W-:Y:S02]  /*6170*/  UIMAD.WIDE.U32 UR4, UR55, UR59, URZ ;  /* 0x0000003b370472a5 */ /* 0x000fe4000f8e00ff */
[----:B------:R-:W-:Y:S02]  /*6180*/  UIMAD.WIDE.U32 UR6, UR62, UR56, URZ ;  /* 0x000000383e0672a5 */ /* 0x000fe4000f8e00ff */
[----:B------:R-:W-:Y:S02]  /*6190*/  UIMAD.WIDE.U32 UR10, UR36, UR59, URZ ;  /* 0x0000003b240a72a5 */ /* 0x000fe4000f8e00ff */
[----:B------:R-:W-:Y:S02]  /*61a0*/  UISETP.NE.AND UP0, UPT, UR58, 0x1, UPT ;  /* 0x000000013a00788c */ /* 0x000fe4000bf05270 */
[----:B------:R-:W-:Y:S02]  /*61b0*/  UISETP.NE.AND UP1, UPT, UR48, 0x1, UPT ;  /* 0x000000013000788c */ /* 0x000fe4000bf25270 */
[----:B------:R-:W-:Y:S02]  /*61c0*/  UISETP.NE.AND UP2, UPT, UR39, 0x1, UPT ;  /* 0x000000012700788c */ /* 0x000fe4000bf45270 */
[----:B------:R-:W-:Y:S01]  /*61d0*/  UIMAD.WIDE.U32 UR12, UR37, UR56, URZ ;  /* 0x00000038250c72a5 */ /* 0x000fe2000f8e00ff */
[----:B------:R-:W-:Y:S01]  /*61e0*/  UMOV UR4, UR5 ;  /* 0x0000000500047c82 */ /* 0x000fe20008000000 */
[----:B------:R-:W-:Y:S01]  /*61f0*/  UMOV UR6, UR11 ;  /* 0x0000000b00067c82 */ /* 0x000fe20008000000 */
[----:B-1----:R-:W-:Y:S03]  /*6200*/  USHF.R.U32.HI UR8, URZ, UR9, UR4 ;  /* 0x00000009ff087299 */ /* 0x002fe60008011604 */
[----:B------:R-:W-:Y:S02]  /*6210*/  UMOV UR4, UR7 ;  /* 0x0000000700047c82 */ /* 0x000fe40008000000 */
[----:B------:R-:W-:Y:S02]  /*6220*/  USHF.R.U32.HI UR5, URZ, UR57, UR4 ;  /* 0x00000039ff057299 */ /* 0x000fe40008011604 */
[----:B------:R-:W-:Y:S02]  /*6230*/  USEL UR4, UR55, UR8, !UP0 ;  /* 0x0000000837047287 */ /* 0x000fe4000c000000 */
[----:B------:R-:W-:Y:S02]  /*6240*/  USHF.R.U32.HI UR8, URZ, UR9, UR6 ;  /* 0x00000009ff087299 */ /* 0x000fe40008011606 */
[----:B------:R-:W-:Y:S02]  /*6250*/  UIMAD.WIDE.U32 UR6, UR4, UR46, URZ ;  /* 0x0000002e040672a5 */ /* 0x000fe4000f8e00ff */
[----:B------:R-:W-:Y:S02]  /*6260*/  USEL UR9, UR62, UR5, !UP1 ;  /* 0x000000053e097287 */ /* 0x000fe4000c800000 */
[----:B------:R-:W-:Y:S02]  /*6270*/  USEL UR8, UR36, UR8, !UP0 ;  /* 0x0000000824087287 */ /* 0x000fe4000c000000 */
[----:B------:R-:W-:Y:S01]  /*6280*/  UIMAD.WIDE.U32 UR10, UR9, UR46, URZ ;  /* 0x0000002e090a72a5 */ /* 0x000fe2000f8e00ff */
[----:B------:R-:W-:Y:S01]  /*6290*/  UMOV UR6, UR7 ;  /* 0x0000000700067c82 */ /* 0x000fe20008000000 */
[----:B------:R-:W-:Y:S01]  /*62a0*/  UMOV UR5, UR13 ;  /* 0x0000000d00057c82 */ /* 0x000fe20008000000 */
[----:B------:R-:W-:Y:S02]  /*62b0*/  @UP2 USHF.R.U32.HI UR4, URZ, UR47, UR6 ;  /* 0x0000002fff042299 */ /* 0x000fe40008011606 */
[----:B------:R-:W-:Y:S02]  /*62c0*/  USHF.R.U32.HI UR5, URZ, UR57, UR5 ;  /* 0x00000039ff057299 */ /* 0x000fe40008011605 */
[----:B------:R-:W-:Y:S02]  /*62d0*/  UIMAD UR4, UR39, UR4, URZ ;  /* 0x00000004270472a4 */ /* 0x000fe4000f8e02ff */
[----:B------:R-:W-:Y:S02]  /*62e0*/  USEL UR5, UR37, UR5, !UP1 ;  /* 0x0000000525057287 */ /* 0x000fe4000c800000 */
[----:B------:R-:W-:Y:S01]  /*62f0*/  UISETP.GE.AND UP0, UPT, UR8, UR4, UPT ;  /* 0x000000040800728c */ /* 0x000fe2000bf06270 */
[----:B------:R-:W-:Y:S01]  /*6300*/  UMOV UR6, UR11 ;  /* 0x0000000b00067c82 */ /* 0x000fe20008000000 */
[----:B------:R-:W-:Y:S02]  /*6310*/  UIMAD.WIDE.U32 UR10, UR8, UR46, URZ ;  /* 0x0000002e080a72a5 */ /* 0x000fe4000f8e00ff */
[----:B------:R-:W-:Y:S04]  /*6320*/  @UP2 USHF.R.U32.HI UR9, URZ, UR47, UR6 ;  /* 0x0000002fff092299 */ /* 0x000fe80008011606 */
[----:B------:R-:W-:Y:S01]  /*6330*/  UIMAD UR6, UR39, UR9, URZ ;  /* 0x00000009270672a4 */ /* 0x000fe2000f8e02ff */
[----:B------:R-:W-:Y:S03]  /*6340*/  UMOV UR4, UR11 ;  /* 0x0000000b00047c82 */ /* 0x000fe60008000000 */
[----:B------:R-:W-:Y:S02]  /*6350*/  UISETP.GE.OR UP0, UPT, UR5, UR6, UP0 ;  /* 0x000000060500728c */ /* 0x000fe40008706670 */
[----:B------:R-:W-:Y:S02]  /*6360*/  USHF.R.U32.HI UR4, URZ, UR47, UR4 ;  /* 0x0000002fff047299 */ /* 0x000fe40008011604 */
[----:B------:R-:W-:Y:S02]  /*6370*/  UIMAD.WIDE.U32 UR6, UR5, UR46, URZ ;  /* 0x0000002e050672a5 */ /* 0x000fe4000f8e00ff */
[----:B------:R-:W-:Y:S02]  /*6380*/  USEL UR11, UR8, UR4, !UP2 ;  /* 0x00000004080b7287 */ /* 0x000fe4000d000000 */
[----:B------:R-:W-:Y:S02]  /*6390*/  UIADD3 UR6, UPT, UPT, -UR5, URZ, URZ ;  /* 0x000000ff05067290 */ /* 0x000fe4000fffe1ff */
[----:B------:R-:W-:Y:S02]  /*63a0*/  UIADD3 UR10, UPT, UPT, -UR11, URZ, URZ ;  /* 0x000000ff0b0a7290 */ /* 0x000fe4000fffe1ff */
[----:B------:R-:W-:Y:S02]  /*63b0*/  UIMAD UR6, UR48, UR6, UR37 ;  /* 0x00000006300672a4 */ /* 0x000fe4000f8e0225 */
[----:B------:R-:W-:Y:S01]  /*63c0*/  UIMAD UR10, UR39, UR10, UR8 ;  /* 0x0000000a270a72a4 */ /* 0x000fe2000f8e0208 */
[----:B------:R-:W-:Y:S01]  /*63d0*/  @!UP0 UMOV UR4, UR7 ;  /* 0x0000000700048c82 */ /* 0x000fe20008000000 */
[----:B------:R-:W-:Y:S02]  /*63e0*/  UIADD3 UR7, UPT, UPT, -UR8, URZ, URZ ;  /* 0x000000ff08077290 */ /* 0x000fe4000fffe1ff */
[----:B------:R-:W-:Y:S04]  /*63f0*/  @!UP0 USHF.R.U32.HI UR4, URZ, UR47, UR4 ;  /* 0x0000002fff048299 */ /* 0x000fe80008011604 */
[----:B------:R-:W-:Y:S04]  /*6400*/  @!UP0 USEL UR4, UR5, UR4, !UP2 ;  /* 0x0000000405048287 */ /* 0x000fe8000d000000 */
[----:B------:R-:W-:Y:S02]  /*6410*/  @!UP0 UIMAD UR9, UR9, UR10, UR4 ;  /* 0x0000000a090982a4 */ /* 0x000fe4000f8e0204 */
[----:B------:R-:W-:Y:S02]  /*6420*/  @!UP0 UIADD3 UR10, UPT, UPT, UR11, -UR4, URZ ;  /* 0x800000040b0a8290 */ /* 0x000fe4000fffe0ff */
[----:B------:R-:W-:Y:S02]  /*6430*/  UIMAD UR4, UR58, UR7, UR36 ;  /* 0x000000073a0472a4 */ /* 0x000fe4000f8e0224 */
[----:B------:R-:W-:Y:S03]  /*6440*/  @!UP0 UIMAD UR8, UR10, UR39, UR5 ;  /* 0x000000270a0882a4 */ /* 0x000fe6000f8e0205 */
[----:B------:R-:W-:Y:S02]  /*6450*/  @!UP0 UMOV UR5, UR9 ;  /* 0x0000000900058c82 */ /* 0x000fe40008000000 */
[----:B------:R-:W-:Y:S02]  /*6460*/  UIMAD UR37, UR5, UR48, UR6 ;  /* 0x00000030052572a4 */ /* 0x000fe4000f8e0206 */
[----:B------:R-:W-:Y:S11]  /*6470*/  UIMAD UR36, UR8, UR58, UR4 ;  /* 0x0000003a082472a4 */ /* 0x000ff6000f8e0204 */
[----:B------:R-:W-:Y:S01]  /*6480*/  @!UPT UIADD3 URZ, UPT, UPT, URZ, URZ, URZ ;  /* 0x000000fffffff290 */ /* 0x000fe2000fffe0ff */
.L_x_78:
[----:B------:R-:W1:Y:S01]  /*6490*/  LDCU UR16, c[0x0][0x388] ;  /* 0x00007100ff1077ac */ /* 0x000e620008000800 */
[----:B------:R-:W-:Y:S01]  /*64a0*/  R2UR UR6, R2 ;  /* 0x00000000020672ca */ /* 0x000fe200000e0000 */
[----:B------:R-:W-:Y:S01]  /*64b0*/  IMAD R2, R36, 0x4, R1 ;  /* 0x0000000424027824 */ /* 0x000fe200078e0201 */
[----:B------:R-:W-:Y:S01]  /*64c0*/  IABS R0, R0 ;  /* 0x0000000000007213 */ /* 0x000fe20000000000 */
[----:B------:R-:W2:Y:S01]  /*64d0*/  LDCU UR11, c[0x0][0x38c] ;  /* 0x00007180ff0b77ac */ /* 0x000ea20008000800 */
[----:B------:R-:W-:Y:S01]  /*64e0*/  @P0 SHF.R.U32.HI R4, RZ, 0x10, R5 ;  /* 0x00000010ff040819 */ /* 0x000fe20000011605 */
[----:B------:R-:W-:Y:S01]  /*64f0*/  BSSY.RECONVERGENT B6, `(.L_x_79) ;  /* 0x0000094000067945 */ /* 0x000fe20003800200 */
[----:B------:R-:W-:Y:S01]  /*6500*/  R2UR UR17, R97 ;  /* 0x00000000611172ca */ /* 0x000fe200000e0000 */
[----:B------:R-:W-:Y:S01]  /*6510*/  USHF.L.U32 UR42, UR28, 0x7, URZ ;  /* 0x000000071c2a7899 */ /* 0x000fe200080006ff */
[----:B------:R-:W5:Y:S01]  /*6520*/  LDL R2, [R2] ;  /* 0x0000000002027983 */ /* 0x000f620000100800 */
[----:B------:R-:W-:Y:S01]  /*6530*/  IMAD.MOV R0, RZ, RZ, -R0 ;  /* 0x000000ffff007224 */ /* 0x000fe200078e0a00 */
[----:B------:R-:W-:Y:S02]  /*6540*/  @P0 R2UR UR17, R4 ;  /* 0x00000000041102ca */ /* 0x000fe400000e0000 */
[----:B------:R-:W-:Y:S01]  /*6550*/  LOP3.LUT P0, RZ, R80, 0x1b0, RZ, 0xc0, !PT ;  /* 0x000001b050ff7812 */ /* 0x000fe2000780c0ff */
[----:B------:R-:W3:Y:S10]  /*6560*/  I2F.RP R10, UR6 ;  /* 0x00000006000a7d06 */ /* 0x000ef40008209400 */
[----:B------:R-:W-:Y:S01]  /*6570*/  IMAD.U32 R97, RZ, RZ, UR17 ;  /* 0x00000011ff617e24 */ /* 0x000fe2000f8e00ff */
[----:B---3--:R-:W3:Y:S01]  /*6580*/  MUFU.RCP R3, R10 ;  /* 0x0000000a00037308 */ /* 0x008ee20000001000 */
[----:B-1----:R-:W-:Y:S02]  /*6590*/  IMAD.U32 R8, RZ, RZ, UR16 ;  /* 0x00000010ff087e24 */ /* 0x002fe4000f8e00ff */
[----:B---3--:R-:W-:Y:S07]  /*65a0*/  VIADD R9, R3, 0xffffffe ;  /* 0x0ffffffe03097836 */ /* 0x008fee0000000000 */
[----:B------:R-:W1:Y:S02]  /*65b0*/  F2I.FTZ.U32.TRUNC.NTZ R3, R9 ;  /* 0x0000000900037305 */ /* 0x000e64000021f000 */
[----:B-1----:R-:W-:Y:S02]  /*65c0*/  R2UR UR5, R3 ;  /* 0x00000000030572ca */ /* 0x002fe400000e0000 */
[----:B------:R-:W-:Y:S01]  /*65d0*/  IABS R3, R8 ;  /* 0x0000000800037213 */ /* 0x000fe20000000000 */
[----:B------:R-:W-:Y:S03]  /*65e0*/  IMAD.U32 R8, RZ, RZ, UR21 ;  /* 0x00000015ff087e24 */ /* 0x000fe6000f8e00ff */
[----:B------:R-:W-:Y:S02]  /*65f0*/  R2UR UR7, R3 ;  /* 0x00000000030772ca */ /* 0x000fe400000e0000 */
[----:B------:R-:W-:Y:S04]  /*6600*/  IABS R8, R8 ;  /* 0x0000000800087213 */ /* 0x000fe80000000000 */
[----:B------:R-:W-:Y:S01]  /*6610*/  R2UR UR9, R8 ;  /* 0x00000000080972ca */ /* 0x000fe200000e0000 */
[----:B------:R-:W-:Y:S04]  /*6620*/  UIADD3 UR4, UPT, UPT, URZ, -UR5, URZ ;  /* 0x80000005ff047290 */ /* 0x000fe8000fffe0ff */
[----:B------:R-:W-:Y:S02]  /*6630*/  UIMAD UR8, UR4, UR6, URZ ;  /* 0x00000006040872a4 */ /* 0x000fe4000f8e02ff */
[----:B------:R-:W1:Y:S01]  /*6640*/  I2F.RP R3, UR7 ;  /* 0x0000000700037d06 */ /* 0x000e620008209400 */
[----:B------:R-:W-:Y:S02]  /*6650*/  UMOV UR4, URZ ;  /* 0x000000ff00047c82 */ /* 0x000fe40008000000 */
[----:B------:R-:W-:Y:S02]  /*6660*/  UIMAD.WIDE.U32 UR4, UR5, UR8, UR4 ;  /* 0x00000008050472a5 */ /* 0x000fe4000f8e0004 */
[----:B------:R-:W-:Y:S05]  /*6670*/  R2UR UR8, R0 ;  /* 0x00000000000872ca */ /* 0x000fea00000e0000 */
[----:B------:R-:W-:Y:S02]  /*6680*/  UMOV UR4, UR5 ;  /* 0x0000000500047c82 */ /* 0x000fe40008000000 */
[----:B------:R-:W-:Y:S01]  /*6690*/  UIMAD.WIDE.U32 UR4, UR4, UR9, URZ ;  /* 0x00000009040472a5 */ /* 0x000fe2000f8e00ff */
[----:B-1----:R-:W1:Y:S06]  /*66a0*/  MUFU.RCP R3, R3 ;  /* 0x0000000300037308 */ /* 0x002e6c0000001000 */
[----:B------:R-:W-:Y:S02]  /*66b0*/  UMOV UR43, UR5 ;  /* 0x00000005002b7c82 */ /* 0x000fe40008000000 */
[----:B------:R-:W-:Y:S04]  /*66c0*/  UIMAD UR4, UR43, UR8, UR9 ;  /* 0x000000082b0472a4 */ /* 0x000fe8000f8e0209 */
[----:B------:R-:W-:Y:S01]  /*66d0*/  UISETP.GT.U32.AND UP0, UPT, UR6, UR4, UPT ;  /* 0x000000040600728c */ /* 0x000fe2000bf04070 */
[----:B-1----:R-:W-:Y:S10]  /*66e0*/  VIADD R8, R3, 0xffffffe ;  /* 0x0ffffffe03087836 */ /* 0x002ff40000000000 */
[----:B------:R-:W-:Y:S01]  /*66f0*/  @!UP0 UIADD3 UR4, UPT, UPT, UR4, -UR6, URZ ;  /* 0x8000000604048290 */ /* 0x000fe2000fffe0ff */
[----:B------:R-:W1:Y:S01]  /*6700*/  F2I.FTZ.U32.TRUNC.NTZ R0, R8 ;  /* 0x0000000800007305 */ /* 0x000e62000021f000 */
[----:B------:R-:W-:Y:S02]  /*6710*/  @!UP0 UIADD3 UR43, UPT, UPT, UR43, 0x1, URZ ;  /* 0x000000012b2b8890 */ /* 0x000fe4000fffe0ff */
[----:B------:R-:W-:Y:S02]  /*6720*/  UISETP.GE.U32.AND UP2, UPT, UR4, UR6, UPT ;  /* 0x000000060400728c */ /* 0x000fe4000bf46070 */
[----:B------:R-:W-:Y:S02]  /*6730*/  ULOP3.LUT UR4, UR21, UR53, URZ, 0x3c, !UPT ;  /* 0x0000003515047292 */ /* 0x000fe4000f8e3cff */
[----:B------:R-:W-:Y:S02]  /*6740*/  UISETP.NE.AND UP0, UPT, UR53, URZ, UPT ;  /* 0x000000ff3500728c */ /* 0x000fe4000bf05270 */
[----:B------:R-:W-:Y:S05]  /*6750*/  UISETP.GE.AND UP1, UPT, UR4, URZ, UPT ;  /* 0x000000ff0400728c */ /* 0x000fea000bf26270 */
[----:B------:R-:W-:Y:S01]  /*6760*/  @UP2 UIADD3 UR43, UPT, UPT, UR43, 0x1, URZ ;  /* 0x000000012b2b2890 */ /* 0x000fe2000fffe0ff */
[----:B-1----:R-:W-:Y:S05]  /*6770*/  R2UR UR5, R0 ;  /* 0x00000000000572ca */ /* 0x002fea00000e0000 */
[----:B------:R-:W-:Y:S02]  /*6780*/  @!UP1 UIADD3 UR43, UPT, UPT, -UR43, URZ, URZ ;  /* 0x000000ff2b2b9290 */ /* 0x000fe4000fffe1ff */
[----:B------:R-:W-:Y:S06]  /*6790*/  @!UP0 ULOP3.LUT UR43, URZ, UR53, URZ, 0x33, !UPT ;  /* 0x00000035ff2b8292 */ /* 0x000fec000f8e33ff */
[----:B------:R-:W-:Y:S01]  /*67a0*/  UIADD3 UR4, UPT, UPT, URZ, -UR5, URZ ;  /* 0x80000005ff047290 */ /* 0x000fe2000fffe0ff */
[----:B------:R-:W-:Y:S03]  /*67b0*/  IMAD.U32 R0, RZ, RZ, UR43 ;  /* 0x0000002bff007e24 */ /* 0x000fe6000f8e00ff */
[----:B------:R-:W-:Y:S02]  /*67c0*/  UIMAD UR6, UR4, UR7, URZ ;  /* 0x00000007040672a4 */ /* 0x000fe4000f8e02ff */
[----:B------:R-:W-:Y:S01]  /*67d0*/  IABS R0, R0 ;  /* 0x0000000000007213 */ /* 0x000fe20000000000 */
[----:B------:R-:W-:Y:S02]  /*67e0*/  UMOV UR4, URZ ;  /* 0x000000ff00047c82 */ /* 0x000fe40008000000 */
[----:B------:R-:W-:Y:S01]  /*67f0*/  UIMAD.WIDE.U32 UR4, UR5, UR6, UR4 ;  /* 0x00000006050472a5 */ /* 0x000fe2000f8e0004 */
[----:B------:R-:W-:Y:S01]  /*6800*/  R2UR UR8, R0 ;  /* 0x00000000000872ca */ /* 0x000fe200000e0000 */
[----:B--2---:R-:W-:Y:S05]  /*6810*/  IMAD.U32 R0, RZ, RZ, UR11 ;  /* 0x0000000bff007e24 */ /* 0x004fea000f8e00ff */
[----:B------:R-:W-:Y:S01]  /*6820*/  UMOV UR4, UR5 ;  /* 0x0000000500047c82 */ /* 0x000fe20008000000 */
[----:B------:R-:W-:Y:S04]  /*6830*/  IABS R9, R0 ;  /* 0x0000000000097213 */ /* 0x000fe80000000000 */
[----:B------:R-:W1:Y:S02]  /*6840*/  I2F.RP R0, R9 ;  /* 0x0000000900007306 */ /* 0x000e640000209400 */
[----:B------:R-:W-:Y:S07]  /*6850*/  UIMAD.WIDE.U32 UR4, UR4, UR8, URZ ;  /* 0x00000008040472a5 */ /* 0x000fee000f8e00ff */
[----:B------:R-:W-:Y:S02]  /*6860*/  UMOV UR44, UR5 ;  /* 0x00000005002c7c82 */ /* 0x000fe40008000000 */
[----:B------:R-:W-:Y:S04]  /*6870*/  UIADD3 UR4, UPT, UPT, -UR44, URZ, URZ ;  /* 0x000000ff2c047290 */ /* 0x000fe8000fffe1ff */
[----:B------:R-:W-:Y:S01]  /*6880*/  UIMAD UR4, UR7, UR4, UR8 ;  /* 0x00000004070472a4 */ /* 0x000fe2000f8e0208 */
[----:B-1----:R-:W1:Y:S03]  /*6890*/  MUFU.RCP R0, R0 ;  /* 0x0000000000007308 */ /* 0x002e660000001000 */
[----:B------:R-:W-:Y:S11]  /*68a0*/  UISETP.GT.U32.AND UP0, UPT, UR7, UR4, UPT ;  /* 0x000000040700728c */ /* 0x000ff6000bf04070 */
[----:B------:R-:W-:Y:S02]  /*68b0*/  @!UP0 UIADD3 UR4, UPT, UPT, UR4, -UR7, URZ ;  /* 0x8000000704048290 */ /* 0x000fe4000fffe0ff */
[----:B------:R-:W-:Y:S01]  /*68c0*/  @!UP0 UIADD3 UR44, UPT, UPT, UR44, 0x1, URZ ;  /* 0x000000012c2c8890 */ /* 0x000fe2000fffe0ff */
[----:B-1----:R-:W-:Y:S01]  /*68d0*/  IADD3 R10, PT, PT, R0, 0xffffffe, RZ ;  /* 0x0ffffffe000a7810 */ /* 0x002fe20007ffe0ff */
[----:B------:R-:W-:Y:S02]  /*68e0*/  UISETP.GE.U32.AND UP1, UPT, UR4, UR7, UPT ;  /* 0x000000070400728c */ /* 0x000fe4000bf26070 */
[----:B------:R-:W-:Y:S01]  /*68f0*/  ULOP3.LUT UR4, UR43, UR16, URZ, 0x3c, !UPT ;  /* 0x000000102b047292 */ /* 0x000fe2000f8e3cff */
[----:B------:R-:W1:Y:S03]  /*6900*/  F2I.FTZ.U32.TRUNC.NTZ R11, R10 ;  /* 0x0000000a000b7305 */ /* 0x000e66000021f000 */
[----:B------:R-:W-:Y:S05]  /*6910*/  UISETP.GE.AND UP0, UPT, UR4, URZ, UPT ;  /* 0x000000ff0400728c */ /* 0x000fea000bf06270 */
[----:B------:R-:W-:Y:S02]  /*6920*/  @UP1 UIADD3 UR44, UPT, UPT, UR44, 0x1, URZ ;  /* 0x000000012c2c1890 */ /* 0x000fe4000fffe0ff */
[----:B------:R-:W-:Y:S04]  /*6930*/  UISETP.NE.AND UP1, UPT, UR16, URZ, UPT ;  /* 0x000000ff1000728c */ /* 0x000fe8000bf25270 */
[----:B------:R-:W-:Y:S01]  /*6940*/  @!UP0 UIADD3 UR44, UPT, UPT, -UR44, URZ, URZ ;  /* 0x000000ff2c2c8290 */ /* 0x000fe2000fffe1ff */
[--C-:B-1----:R-:W-:Y:S02]  /*6950*/  IMAD.MOV R8, RZ, RZ, -R11.reuse ;  /* 0x000000ffff087224 */ /* 0x102fe400078e0a0b */
[----:B------:R-:W-:Y:S02]  /*6960*/  IMAD.MOV.U32 R10, RZ, RZ, RZ ;  /* 0x000000ffff0a7224 */ /* 0x000fe400078e00ff */
[----:B------:R-:W-:Y:S02]  /*6970*/  IMAD R3, R8, R9, RZ ;  /* 0x0000000908037224 */ /* 0x000fe400078e02ff */
[----:B------:R-:W-:Y:S02]  /*6980*/  @!UP1 ULOP3.LUT UR44, URZ, UR16, URZ, 0x33, !UPT ;  /* 0x00000010ff2c9292 */ /* 0x000fe4000f8e33ff */
[----:B------:R-:W-:Y:S01]  /*6990*/  UISETP.NE.AND UP1, UPT, UR38, 0x1, UPT ;  /* 0x000000012600788c */ /* 0x000fe2000bf25270 */
[----:B------:R-:W-:Y:S04]  /*69a0*/  IMAD.HI.U32 R11, R11, R3, R10 ;  /* 0x000000030b0b7227 */ /* 0x000fe800078e000a */
[----:B------:R-:W-:Y:S05]  /*69b0*/  IMAD.U32 R0, RZ, RZ, UR44 ;  /* 0x0000002cff007e24 */ /* 0x000fea000f8e00ff */
[----:B------:R-:W-:Y:S01]  /*69c0*/  IABS R0, R0 ;  /* 0x0000000000007213 */ /* 0x000fe20000000000 */
[----:B------:R-:W1:Y:S04]  /*69d0*/  @!UP1 LDCU.128 UR12, c[0x0][0xc10] ;  /* 0x00018200ff0c97ac */ /* 0x000e680008000c00 */
[----:B------:R-:W-:Y:S01]  /*69e0*/  IMAD.HI.U32 R11, R11, R0, RZ ;  /* 0x000000000b0b7227 */ /* 0x000fe200078e00ff */
[----:B------:R-:W2:Y:S03]  /*69f0*/  @!UP1 LDCU UR10, c[0x0][0xc20] ;  /* 0x00018400ff0a97ac */ /* 0x000ea60008000800 */
[----:B------:R-:W-:Y:S01]  /*6a00*/  IMAD.MOV R3, RZ, RZ, -R11 ;  /* 0x000000ffff037224 */ /* 0x000fe200078e0a0b */
[----:B------:R-:W3:Y:S03]  /*6a10*/  @!UP1 LDCU UR5, c[0x0][0xc0c] ;  /* 0x00018180ff0597ac */ /* 0x000ee60008000800 */
[C---:B------:R-:W-:Y:S01]  /*6a20*/  IMAD R0, R9.reuse, R3, R0 ;  /* 0x0000000309007224 */ /* 0x040fe200078e0200 */
[----:B-1----:R-:W-:Y:S04]  /*6a30*/  UIMAD.WIDE.U32 UR6, UR36, UR15, URZ ;  /* 0x0000000f240672a5 */ /* 0x002fe8000f8e00ff */
[----:B------:R-:W-:Y:S01]  /*6a40*/  ISETP.GT.U32.AND P1, PT, R9, R0, PT ;  /* 0x000000000900720c */ /* 0x000fe20003f24070 */
[----:B------:R-:W-:Y:S02]  /*6a50*/  UIMAD.WIDE.U32 UR8, UR37, UR12, URZ ;  /* 0x0000000c250872a5 */ /* 0x000fe4000f8e00ff */
[----:B------:R-:W-:Y:S02]  /*6a60*/  @!UP1 UISETP.NE.AND UP0, UPT, UR14, 0x1, UPT ;  /* 0x000000010e00988c */ /* 0x000fe4000bf05270 */
[----:B------:R-:W-:Y:S01]  /*6a70*/  ULOP3.LUT UR8, UR44, UR11, URZ, 0x3c, !UPT ;  /* 0x0000000b2c087292 */ /* 0x000fe2000f8e3cff */
[----:B------:R-:W-:Y:S02]  /*6a80*/  @!UP1 UMOV UR6, UR7 ;  /* 0x0000000700069c82 */ /* 0x000fe40008000000 */
[----:B------:R-:W-:Y:S01]  /*6a90*/  @!UP1 UMOV UR4, UR9 ;  /* 0x0000000900049c82 */ /* 0x000fe20008000000 */
[----:B--2---:R-:W-:Y:S02]  /*6aa0*/  @!UP1 USHF.R.U32.HI UR6, URZ, UR10, UR6 ;  /* 0x0000000aff069299 */ /* 0x004fe40008011606 */
[----:B---3--:R-:W-:Y:S02]  /*6ab0*/  @!UP1 UISETP.NE.AND UP2, UPT, UR5, 0x1, UPT ;  /* 0x000000010500988c */ /* 0x008fe4000bf45270 */
[----:B------:R-:W-:Y:S01]  /*6ac0*/  @!UP1 USHF.R.U32.HI UR4, URZ, UR13, UR4 ;  /* 0x0000000dff049299 */ /* 0x000fe20008011604 */
[-C--:B------:R-:W-:Y:S01]  /*6ad0*/  @!P1 IADD3 R0, PT, PT, R0, -R9.reuse, RZ ;  /* 0x8000000900009210 */ /* 0x080fe20007ffe0ff */
[----:B------:R-:W-:Y:S01]  /*6ae0*/  @!UP1 USEL UR6, UR36, UR6, !UP0 ;  /* 0x0000000624069287 */ /* 0x000fe2000c000000 */
[----:B------:R-:W-:Y:S01]  /*6af0*/  @!P1 VIADD R11, R11, 0x1 ;  /* 0x000000010b0b9836 */ /* 0x000fe20000000000 */
[----:B------:R-:W-:Y:S01]  /*6b00*/  @!UP1 USEL UR7, UR37, UR4, !UP2 ;  /* 0x0000000425079287 */ /* 0x000fe2000d000000 */
[----:B------:R-:W-:Y:S01]  /*6b10*/  ISETP.GE.U32.AND P2, PT, R0, R9, PT ;  /* 0x000000090000720c */ /* 0x000fe20003f46070 */
[----:B------:R-:W-:Y:S02]  /*6b20*/  UISETP.GE.AND UP0, UPT, UR8, URZ, UPT ;  /* 0x000000ff0800728c */ /* 0x000fe4000bf06270 */
[----:B------:R-:W-:Y:S02]  /*6b30*/  UISETP.NE.AND UP2, UPT, UR11, URZ, UPT ;  /* 0x000000ff0b00728c */ /* 0x000fe4000bf45270 */
[----:B------:R-:W-:Y:S02]  /*6b40*/  @!UP1 UIADD3 UR4, UPT, UPT, -UR7, UR6, URZ ;  /* 0x0000000607049290 */ /* 0x000fe4000fffe1ff */
[----:B------:R-:W-:Y:S02]  /*6b50*/  @!UP1 UIADD3 UR6, UPT, UPT, UR7, -UR6, URZ ;  /* 0x8000000607069290 */ /* 0x000fe4000fffe0ff */
[----:B------:R-:W-:Y:S02]  /*6b60*/  UIADD3 UR7, UPT, UPT, -UR43, URZ, URZ ;  /* 0x000000ff2b077290 */ /* 0x000fe4000fffe1ff */
[----:B------:R-:W-:Y:S02]  /*6b70*/  @!UP1 UIMAD UR37, UR4, UR5, UR37 ;  /* 0x00000005042592a4 */ /* 0x000fe4000f8e0225 */
[----:B------:R-:W-:Y:S01]  /*6b80*/  UIMAD UR4, UR53, UR7, UR21 ;  /* 0x00000007350472a4 */ /* 0x000fe2000f8e0215 */
[----:B------:R-:W-:Y:S01]  /*6b90*/  @P2 VIADD R11, R11, 0x1 ;  /* 0x000000010b0b2836 */ /* 0x000fe20000000000 */
[----:B------:R-:W-:Y:S02]  /*6ba0*/  @!UP1 UIMAD UR36, UR6, UR14, UR36 ;  /* 0x0000000e062492a4 */ /* 0x000fe4000f8e0224 */
[----:B------:R-:W-:Y:S02]  /*6bb0*/  USHF.L.U32 UR52, UR4, 0x7, URZ ;  /* 0x0000000704347899 */ /* 0x000fe400080006ff */
[----:B------:R-:W-:Y:S01]  /*6bc0*/  UIADD3 UR4, UPT, UPT, -UR44, URZ, URZ ;  /* 0x000000ff2c047290 */ /* 0x000fe2000fffe1ff */
[----:B------:R-:W-:Y:S03]  /*6bd0*/  R2UR UR45, R11 ;  /* 0x000000000b2d72ca */ /* 0x000fe600000e0000 */
[----:B------:R-:W-:Y:S10]  /*6be0*/  UIMAD UR43, UR16, UR4, UR43 ;  /* 0x00000004102b72a4 */ /* 0x000ff4000f8e022b */
[----:B------:R-:W-:Y:S02]  /*6bf0*/  @!UP0 UIADD3 UR45, UPT, UPT, -UR45, URZ, URZ ;  /* 0x000000ff2d2d8290 */ /* 0x000fe4000fffe1ff */
[----:B------:R-:W-:Y:S04]  /*6c00*/  @!UP2 ULOP3.LUT UR45, URZ, UR11, URZ, 0x33, !UPT ;  /* 0x0000000bff2da292 */ /* 0x000fe8000f8e33ff */
[----:B------:R-:W-:Y:S04]  /*6c10*/  UIADD3 UR5, UPT, UPT, -UR45, URZ, URZ ;  /* 0x000000ff2d057290 */ /* 0x000fe8000fffe1ff */
[----:B------:R-:W-:Y:S01]  /*6c20*/  UIMAD UR44, UR11, UR5, UR44 ;  /* 0x000000050b2c72a4 */ /* 0x000fe2000f8e022c */
[----:B------:R-:W-:Y:S11]  /*6c30*/  @!P0 BRA `(.L_x_80) ;  /* 0x00000000007c8947 */ /* 0x000ff60003800000 */
[----:B------:R-:W1:Y:S01]  /*6c40*/  LDCU.64 UR8, c[0x4][0x80] ;  /* 0x01001000ff0877ac */ /* 0x000e620008000a00 */
[----:B------:R-:W-:Y:S01]  /*6c50*/  MOV R16, 0x0 ;  /* 0x0000000000107802 */ /* 0x000fe20000000f00 */
[----:B------:R-:W-:Y:S02]  /*6c60*/  HFMA2 R12, -RZ, RZ, 0, 5.9604644775390625e-08 ;  /* 0x00000001ff0c7431 */ /* 0x000fe400000001ff */
[----:B------:R-:W-:Y:S01]  /*6c70*/  IMAD.MOV.U32 R8, RZ, RZ, 0x70 ;  /* 0x00000070ff087424 */ /* 0x000fe200078e00ff */
[----:B------:R2:W3:Y:S01]  /*6c80*/  LDC.64 R14, c[0x4][R16] ;  /* 0x01000000100e7b82 */ /* 0x0004e20000000a00 */
[----:B------:R-:W4:Y:S01]  /*6c90*/  LDCU.64 UR6, c[0x4][0x88] ;  /* 0x01001100ff0677ac */ /* 0x000f220008000a00 */
[----:B------:R-:W-:Y:S01]  /*6ca0*/  IMAD.MOV.U32 R13, RZ, RZ, RZ ;  /* 0x000000ffff0d7224 */ /* 0x000fe200078e00ff */
[----:B------:R-:W2:Y:S01]  /*6cb0*/  LDCU.64 UR4, c[0x4][0x8] ;  /* 0x01000100ff0477ac */ /* 0x000ea20008000a00 */
[----:B-1----:R-:W-:Y:S01]  /*6cc0*/  MOV R5, UR9 ;  /* 0x0000000900057c02 */ /* 0x002fe20008000f00 */
[----:B------:R-:W-:Y:S01]  /*6cd0*/  IMAD.U32 R4, RZ, RZ, UR8 ;  /* 0x00000008ff047e24 */ /* 0x000fe2000f8e00ff */
[----:B----4-:R-:W-:Y:S01]  /*6ce0*/  MOV R7, UR7 ;  /* 0x0000000700077c02 */ /* 0x010fe20008000f00 */
[----:B------:R-:W-:Y:S01]  /*6cf0*/  IMAD.U32 R6, RZ, RZ, UR6 ;  /* 0x00000006ff067e24 */ /* 0x000fe2000f8e00ff */
[----:B--2---:R-:W-:Y:S01]  /*6d00*/  MOV R11, UR5 ;  /* 0x00000005000b7c02 */ /* 0x004fe20008000f00 */
[----:B------:R-:W-:Y:S02]  /*6d10*/  IMAD.U32 R10, RZ, RZ, UR4 ;  /* 0x00000004ff0a7e24 */ /* 0x000fe4000f8e00ff */
[----:B------:R-:W-:Y:S07]  /*6d20*/  LEPC R20, `(.L_x_81) ;  /* 0x000000001014794e */ /* 0x000fee0000000000 */
[----:B---3-5:R-:W-:Y:S05]  /*6d30*/  CALL.ABS.NOINC R14 ;  /* 0x000000000e007343 */ /* 0x028fea0003c00000 */
.L_x_81:
[----:B------:R-:W1:Y:S01]  /*6d40*/  LDCU.64 UR8, c[0x4][0x80] ;  /* 0x01001000ff0877ac */ /* 0x000e620008000a00 */
[----:B------:R-:W2:Y:S01]  /*6d50*/  LDC.64 R16, c[0x4][R16] ;  /* 0x0100000010107b82 */ /* 0x000ea20000000a00 */
[----:B------:R-:W-:Y:S02]  /*6d60*/  HFMA2 R12, -RZ, RZ, 0, 5.9604644775390625e-08 ;  /* 0x00000001ff0c7431 */ /* 0x000fe400000001ff */
[----:B------:R-:W-:Y:S02]  /*6d70*/  IMAD.MOV.U32 R8, RZ, RZ, 0x70 ;  /* 0x00000070ff087424 */ /* 0x000fe400078e00ff */
[----:B------:R-:W-:Y:S01]  /*6d80*/  IMAD.MOV.U32 R13, RZ, RZ, RZ ;  /* 0x000000ffff0d7224 */ /* 0x000fe200078e00ff */
[----:B------:R-:W3:Y:S01]  /*6d90*/  LDCU.64 UR6, c[0x4][0x88] ;  /* 0x01001100ff0677ac */ /* 0x000ee20008000a00 */
[----:B------:R-:W4:Y:S01]  /*6da0*/  LDCU.64 UR4, c[0x4][0x8] ;  /* 0x01000100ff0477ac */ /* 0x000f220008000a00 */
[----:B-1----:R-:W-:Y:S02]  /*6db0*/  MOV R4, UR8 ;  /* 0x0000000800047c02 */ /* 0x002fe40008000f00 */
[----:B------:R-:W-:Y:S02]  /*6dc0*/  MOV R5, UR9 ;  /* 0x0000000900057c02 */ /* 0x000fe40008000f00 */
[----:B---3--:R-:W-:Y:S01]  /*6dd0*/  MOV R7, UR7 ;  /* 0x0000000700077c02 */ /* 0x008fe20008000f00 */
[----:B------:R-:W-:Y:S01]  /*6de0*/  IMAD.U32 R6, RZ, RZ, UR6 ;  /* 0x00000006ff067e24 */ /* 0x000fe2000f8e00ff */
[----:B----4-:R-:W-:Y:S01]  /*6df0*/  MOV R11, UR5 ;  /* 0x00000005000b7c02 */ /* 0x010fe20008000f00 */
[----:B------:R-:W-:Y:S02]  /*6e00*/  IMAD.U32 R10, RZ, RZ, UR4 ;  /* 0x00000004ff0a7e24 */ /* 0x000fe4000f8e00ff */
[----:B------:R-:W-:Y:S07]  /*6e10*/  LEPC R20, `(.L_x_80) ;  /* 0x000000001014794e */ /* 0x000fee0000000000 */
[----:B--2---:R-:W-:Y:S05]  /*6e20*/  CALL.ABS.NOINC R16 ;  /* 0x0000000010007343 */ /* 0x004fea0003c00000 */
.L_x_80:
[----:B------:R-:W-:Y:S05]  /*6e30*/  BSYNC.RECONVERGENT B6 ;  /* 0x0000000000067941 */ /* 0x000fea0003800200 */
.L_x_79:
[----:B------:R-:W-:Y:S02]  /*6e40*/  R2UR UR6, R93 ;  /* 0x000000005d0672ca */ /* 0x000fe400000e0000 */
[----:B------:R-:W-:Y:S02]  /*6e50*/  R2UR UR5, R92 ;  /* 0x000000005c0572ca */ /* 0x000fe400000e0000 */
[----:B------:R-:W-:Y:S02]  /*6e60*/  R2UR UR4, R91 ;  /* 0x000000005b0472ca */ /* 0x000fe400000e0000 */
[----:B------:R-:W-:Y:S02]  /*6e70*/  ISETP.NE.U32.AND P4, PT, R78, RZ, PT ;  /* 0x000000ff4e00720c */ /* 0x000fe40003f85070 */
[----:B------:R-:W-:Y:S02]  /*6e80*/  ISETP.NE.U32.AND P2, PT, RZ, UR60, PT ;  /* 0x0000003cff007c0c */ /* 0x000fe4000bf45070 */
[----:B------:R-:W-:Y:S02]  /*6e90*/  ISETP.NE.AND.EX P4, PT, R79, RZ, PT, P4 ;  /* 0x000000ff4f00720c */ /* 0x000fe40003f85340 */
[----:B------:R-:W-:Y:S01]  /*6ea0*/  ISETP.NE.AND.EX P2, PT, RZ, UR61, PT, P2 ;  /* 0x0000003dff007c0c */ /* 0x000fe2000bf45320 */
[----:B------:R-:W-:Y:S02]  /*6eb0*/  UISETP.NE.AND UP2, UPT, UR6, URZ, UPT ;  /* 0x000000ff0600728c */ /* 0x000fe4000bf45270 */
[----:B------:R-:W-:Y:S04]  /*6ec0*/  UISETP.NE.U32.AND UP0, UPT, UR5, URZ, UPT ;  /* 0x000000ff0500728c */ /* 0x000fe8000bf05070 */
[----:B------:R-:W-:Y:S01]  /*6ed0*/  UISETP.NE.AND.EX UP1, UPT, UR4, URZ, UPT, UP0 ;  /* 0x000000ff0400728c */ /* 0x000fe2000bf25300 */
[----:B------:R-:W-:Y:S01]  /*6ee0*/  PLOP3.LUT P1, PT, PT, PT, UP2, 0x80, 0x8 ;  /* 0x000000000008781c */ /* 0x000fe20003f2f028 */
[----:B------:R-:W-:Y:S03]  /*6ef0*/  UPLOP3.LUT UP0, UPT, UPT, UPT, UPT, 0x40, 0x4 ;  /* 0x000000000004789c */ /* 0x000fe60003f0e870 */
[----:B------:R-:W-:Y:S06]  /*6f00*/  @UP2 UPLOP3.LUT UP0, UPT, UPT, UPT, UP1, 0x80, 0x8 ;  /* 0x000000000008289c */ /* 0x000fec0003f0f010 */
[----:B------:R-:W-:Y:S01]  /*6f10*/  PLOP3.LUT P0, PT, PT, PT, UP0, 0x80, 0x8 ;  /* 0x000000000008781c */ /* 0x000fe20003f0f008 */
[----:B------:R-:W-:Y:S01]  /*6f20*/  @!UPT UIADD3 URZ, UPT, UPT, URZ, URZ, URZ ;  /* 0x000000fffffff290 */ /* 0x000fe2000fffe0ff */
[----:B------:R-:W-:Y:S11]  /*6f30*/  BRA.U !UP1, `(.L_x_82) ;  /* 0x0000000109407547 */ /* 0x000ff6000b800000 */
[----:B------:R-:W-:Y:S01]  /*6f40*/  UISETP.NE.U32.AND UP0, UPT, UR60, URZ, UPT ;  /* 0x000000ff3c00728c */ /* 0x000fe2000bf05070 */
[----:B------:R-:W-:Y:S01]  /*6f50*/  R2UR UR6, R92 ;  /* 0x000000005c0672ca */ /* 0x000fe200000e0000 */
[----:B------:R-:W1:Y:S01]  /*6f60*/  LDCU.64 UR8, c[0x0][0x358] ;  /* 0x00006b00ff0877ac */ /* 0x000e620008000a00 */
[----:B------:R-:W-:Y:S02]  /*6f70*/  HFMA2 R89, -RZ, RZ, 0, 5.9604644775390625e-08 ;  /* 0x00000001ff597431 */ /* 0x000fe400000001ff */
[----:B------:R-:W-:Y:S01]  /*6f80*/  IMAD.MOV.U32 R0, RZ, RZ, 0x1 ;  /* 0x00000001ff007424 */ /* 0x000fe200078e00ff */
[----:B------:R-:W-:Y:S06]  /*6f90*/  UISETP.NE.AND.EX UP0, UPT, UR61, URZ, UPT, UP0 ;  /* 0x000000ff3d00728c */ /* 0x000fec000bf05300 */
[----:B------:R-:W-:Y:S05]  /*6fa0*/  PLOP3.LUT P3, PT, PT, PT, UP0, 0x80, 0x8 ;  /* 0x000000000008781c */ /* 0x000fea0003f6f008 */
[----:B------:R-:W2:Y:S01]  /*6fb0*/  @UP0 LDCU.64 UR4, c[0x0][0x988] ;  /* 0x00013100ff0407ac */ /* 0x000ea20008000a00 */
[----:B------:R-:W-:Y:S07]  /*6fc0*/  @UP0 UIMAD UR6, UR49, UR6, URZ ;  /* 0x00000006310602a4 */ /* 0x000fee000f8e02ff */
[----:B------:R-:W-:Y:S01]  /*6fd0*/  @!P3 PRMT R89, R0, 0x7610, R89 ;  /* 0x000076100059b816 */ /* 0x000fe20000000059 */
[----:B--2---:R-:W-:Y:S06]  /*6fe0*/  @UP0 UIMAD.WIDE UR4, UR6, 0x4, UR4 ;  /* 0x00000004060408a5 */ /* 0x004fec000f8e0204 */
[----:B------:R-:W-:Y:S02]  /*6ff0*/  IMAD.U32 R4, RZ, RZ, UR4 ;  /* 0x00000004ff047e24 */ /* 0x000fe4000f8e00ff */
[----:B------:R-:W-:Y:S03]  /*7000*/  IMAD.U32 R5, RZ, RZ, UR5 ;  /* 0x00000005ff057e24 */ /* 0x000fe6000f8e00ff */
[----:B------:R-:W2:Y:S02]  /*7010*/  @!UP0 LDCU UR4, c[0x0][0x980] ;  /* 0x00013000ff0487ac */ /* 0x000ea40008000800 */
[----:B-1---5:R1:W5:Y:S02]  /*7020*/  @P3 LDG.E R41, desc[UR8][R4.64] ;  /* 0x0000000804293981 */ /* 0x022364000c1e1900 */
[----:B-12---:R-:W-:Y:S02]  /*7030*/  @!P3 MOV R41, UR4 ;  /* 0x000000040029bc02 */ /* 0x006fe40008000f00 */
.L_x_82:
[----:B------:R-:W-:Y:S05]  /*7040*/  @!P4 BRA `(.L_x_83) ;  /* 0x000000000024c947 */ /* 0x000fea0003800000 */
[----:B------:R-:W-:Y:S01]  /*7050*/  ISETP.NE.U32.AND P3, PT, R76, RZ, PT ;  /* 0x000000ff4c00720c */ /* 0x000fe20003f65070 */
[----:B------:R-:W1:Y:S03]  /*7060*/  LDCU.64 UR4, c[0x0][0x358] ;  /* 0x00006b00ff0477ac */ /* 0x000e660008000a00 */
[----:B------:R-:W-:Y:S11]  /*7070*/  ISETP.NE.AND.EX P3, PT, R77, RZ, PT, P3 ;  /* 0x000000ff4d00720c */ /* 0x000ff60003f65330 */
[----:B------:R-:W-:Y:S02]  /*7080*/  @!UPT UIADD3 URZ, UPT, UPT, URZ, URZ, URZ ;  /* 0x000000fffffff290 */ /* 0x000fe4000fffe0ff */
[----:B------:R-:W2:Y:S01]  /*7090*/  @P3 LDC.64 R4, c[0x0][0x9a8] ;  /* 0x00026a00ff043b82 */ /* 0x000ea20000000a00 */
[----:B------:R-:W-:Y:S04]  /*70a0*/  @P3 IMAD R0, R78, UR49, RZ ;  /* 0x000000314e003c24 */ /* 0x000fe8000f8e02ff */
[----:B--2---:R-:W-:Y:S05]  /*70b0*/  @P3 IMAD.WIDE R4, R0, 0x4, R4 ;  /* 0x0000000400043825 */ /* 0x004fea00078e0204 */
[----:B-1---5:R1:W5:Y:S02]  /*70c0*/  @P3 LDG.E R38, desc[UR4][R4.64] ;  /* 0x0000000404263981 */ /* 0x022364000c1e1900 */
[----:B-1----:R-:W2:Y:S02]  /*70d0*/  @!P3 LDC R38, c[0x0][0x9a0] ;  /* 0x00026800ff26bb82 */ /* 0x002ea40000000800 */
.L_x_83:
[----:B-----5:R-:W-:Y:S01]  /*70e0*/  FSETP.NEU.AND P3, PT, R41, RZ, PT ;  /* 0x000000ff2900720b */ /* 0x020fe20003f6d000 */
[----:B------:R-:W-:Y:S01]  /*70f0*/  BSSY B1, `(.L_x_84) ;  /* 0x0000039000017945 */ /* 0x000fe20003800000 */
[----:B------:R-:W-:Y:S01]  /*7100*/  SEL R5, RZ, 0xffffffff, P2 ;  /* 0xffffffffff057807 */ /* 0x000fe20001000000 */
[----:B------:R-:W-:Y:S01]  /*7110*/  IMAD.MOV.U32 R46, RZ, RZ, 0x1 ;  /* 0x00000001ff2e7424 */ /* 0x000fe200078e00ff */
[----:B------:R-:W-:Y:S01]  /*7120*/  @P1 LOP3.LUT P2, RZ, R89, 0xff, RZ, 0xc0, !PT ;  /* 0x000000ff59ff1812 */ /* 0x000fe2000784c0ff */
[----:B------:R-:W-:Y:S01]  /*7130*/  IMAD.IADD R39, R37, 0x1, R2 ;  /* 0x0000000125277824 */ /* 0x000fe200078e0202 */
[----:B------:R-:W-:Y:S01]  /*7140*/  @P1 SEL R0, RZ, 0xffffffff, P3 ;  /* 0xffffffffff001807 */ /* 0x000fe20001800000 */
[----:B------:R-:W-:Y:S01]  /*7150*/  IMAD R99, R87, -0x10, R96 ;  /* 0xfffffff057637824 */ /* 0x000fe200078e0260 */
[----:B------:R-:W-:Y:S01]  /*7160*/  LOP3.LUT R85, R85, 0x1, RZ, 0x3c, !PT ;  /* 0x0000000155557812 */ /* 0x000fe200078e3cff */
[----:B------:R-:W-:Y:S01]  /*7170*/  IMAD.MOV.U32 R47, RZ, RZ, RZ ;  /* 0x000000ffff2f7224 */ /* 0x000fe200078e00ff */
[----:B------:R-:W-:Y:S02]  /*7180*/  @P0 SEL R0, R5, R0, !P2 ;  /* 0x0000000005000207 */ /* 0x000fe40005000000 */
[----:B------:R-:W-:Y:S02]  /*7190*/  CS2R R74, SRZ ;  /* 0x00000000004a7805 */ /* 0x000fe4000001ff00 */
[----:B------:R-:W-:Y:S02]  /*71a0*/  LEA R100, R36, UR50, 0x3 ;  /* 0x0000003224647c11 */ /* 0x000fe4000f8e18ff */
[----:B------:R-:W-:Y:S02]  /*71b0*/  CS2R R72, SRZ ;  /* 0x0000000000487805 */ /* 0x000fe4000001ff00 */
[----:B------:R-:W-:Y:S02]  /*71c0*/  @P1 LOP3.LUT R0, R0, 0x1, RZ, 0xc0, !PT ;  /* 0x0000000100001812 */ /* 0x000fe400078ec0ff */
[----:B------:R-:W-:Y:S02]  /*71d0*/  CS2R R66, SRZ ;  /* 0x0000000000427805 */ /* 0x000fe4000001ff00 */
[----:B------:R-:W-:Y:S02]  /*71e0*/  SHF.L.U32 R3, R84, 0x1f, RZ ;  /* 0x0000001f54037819 */ /* 0x000fe400000006ff */
[----:B------:R-:W-:Y:S02]  /*71f0*/  CS2R R64, SRZ ;  /* 0x0000000000407805 */ /* 0x000fe4000001ff00 */
[----:B------:R-:W-:Y:S02]  /*7200*/  ISETP.NE.U32.OR P5, PT, R0, 0x1, !P1 ;  /* 0x000000010000780c */ /* 0x000fe40004fa5470 */
[----:B------:R-:W-:Y:S02]  /*7210*/  CS2R R58, SRZ ;  /* 0x00000000003a7805 */ /* 0x000fe4000001ff00 */
[----:B------:R-:W-:Y:S02]  /*7220*/  PLOP3.LUT P2, PT, PT, PT, UP1, 0x80, 0x8 ;  /* 0x000000000008781c */ /* 0x000fe40003f4f018 */
[----:B------:R-:W-:Y:S02]  /*7230*/  CS2R R56, SRZ ;  /* 0x0000000000387805 */ /* 0x000fe4000001ff00 */
[----:B------:R-:W-:Y:S02]  /*7240*/  LOP3.LUT P4, R95, R89, 0xff, RZ, 0xc0, !PT ;  /* 0x000000ff595f7812 */ /* 0x000fe4000788c0ff */
[----:B------:R-:W-:Y:S02]  /*7250*/  CS2R R50, SRZ ;  /* 0x0000000000327805 */ /* 0x000fe4000001ff00 */
[----:B------:R-:W-:Y:S02]  /*7260*/  SEL R0, RZ, 0xffffffff, P3 ;  /* 0xffffffffff007807 */ /* 0x000fe40001800000 */
[----:B------:R-:W-:Y:S02]  /*7270*/  CS2R R48, SRZ ;  /* 0x0000000000307805 */ /* 0x000fe4000001ff00 */
[----:B------:R-:W-:Y:S02]  /*7280*/  P2R R98, PR, RZ, 0x20 ;  /* 0x00000020ff627803 */ /* 0x000fe40000000000 */
[----:B------:R-:W-:Y:S02]  /*7290*/  @P5 SHF.L.U32 R4, R85, 0x1f, RZ ;  /* 0x0000001f55045819 */ /* 0x000fe400000006ff */
[----:B------:R-:W-:Y:S02]  /*72a0*/  @P2 SEL R0, R5, R0, !P4 ;  /* 0x0000000005002207 */ /* 0x000fe40006000000 */
[----:B------:R-:W1:Y:S02]  /*72b0*/  @P5 SYNCS.PHASECHK.TRANS64.TRYWAIT P1, [UR50+0x60], R4 ;  /* 0x00006004ff0055a7 */ /* 0x000e640008021132 */
[----:B------:R-:W-:Y:S04]  /*72c0*/  LOP3.LUT R0, R0, 0x1, RZ, 0xc0, !PT ;  /* 0x0000000100007812 */ /* 0x000fe800078ec0ff */
[----:B------:R-:W-:Y:S04]  /*72d0*/  ISETP.NE.U32.AND P2, PT, R0, 0x1, PT ;  /* 0x000000010000780c */ /* 0x000fe80003f45070 */
[----:B------:R-:W-:Y:S01]  /*72e0*/  P2R R60, PR, RZ, 0x4 ;  /* 0x00000004ff3c7803 */ /* 0x000fe20000000000 */
[----:B------:R3:W4:Y:S01]  /*72f0*/  SYNCS.PHASECHK.TRANS64.TRYWAIT P0, [R100+URZ+0xc0], R3 ;  /* 0x0000c003640075a7 */ /* 0x00072200080011ff */
[----:B-1----:R-:W-:Y:S01]  /*7300*/  @P5 SEL R46, RZ, 0x1, !P1 ;  /* 0x00000001ff2e5807 */ /* 0x002fe20004800000 */
[----:B---3--:R-:W-:Y:S06]  /*7310*/  @!P5 BRA `(.L_x_85) ;  /* 0x000000000058d947 */ /* 0x008fec0003800000 */
[----:B------:R-:W-:Y:S01]  /*7320*/  IMAD.MOV.U32 R75, RZ, RZ, RZ ;  /* 0x000000ffff4b7224 */ /* 0x000fe200078e00ff */
[----:B------:R-:W-:Y:S01]  /*7330*/  ISETP.NE.AND P1, PT, R46, RZ, PT ;  /* 0x000000ff2e00720c */ /* 0x000fe20003f25270 */
[----:B------:R-:W-:Y:S01]  /*7340*/  BSSY B0, `(.L_x_86) ;  /* 0x000000c000007945 */ /* 0x000fe20003800000 */
[----:B------:R-:W-:Y:S02]  /*7350*/  CS2R R50, SRZ ;  /* 0x0000000000327805 */ /* 0x000fe4000001ff00 */
[----:B------:R-:W-:Y:S02]  /*7360*/  CS2R R48, SRZ ;  /* 0x0000000000307805 */ /* 0x000fe4000001ff00 */
[----:B------:R-:W-:Y:S02]  /*7370*/  CS2R R58, SRZ ;  /* 0x00000000003a7805 */ /* 0x000fe4000001ff00 */
[----:B------:R-:W-:Y:S02]  /*7380*/  CS2R R56, SRZ ;  /* 0x0000000000387805 */ /* 0x000fe4000001ff00 */
[----:B------:R-:W-:Y:S02]  /*7390*/  CS2R R66, SRZ ;  /* 0x0000000000427805 */ /* 0x000fe4000001ff00 */
[----:B------:R-:W-:Y:S02]  /*73a0*/  CS2R R64, SRZ ;  /* 0x0000000000407805 */ /* 0x000fe4000001ff00 */
[----:B------:R-:W-:Y:S01]  /*73b0*/  CS2R R72, SRZ ;  /* 0x0000000000487805 */ /* 0x000fe2000001ff00 */
[----:B------:R-:W-:Y:S06]  /*73c0*/  @P1 BRA `(.L_x_87) ;  /* 0x00000000000c1947 */ /* 0x000fec0003800000 */
[----:B------:R-:W-:Y:S04]  /*73d0*/  SHF.L.U32 R5, R85, 0x1f, RZ ;  /* 0x0000001f55057819 */ /* 0x000fe800000006ff */
[----:B------:R-:W1:Y:S02]  /*73e0*/  SYNCS.PHASECHK.TRANS64.TRYWAIT P1, [UR50+0x60], R5 ;  /* 0x00006005ff0075a7 */ /* 0x000e640008021132 */
[----:B-1----:R-:W-:Y:S05]  /*73f0*/  @!P1 BRA `(.L_x_88) ;  /* 0x0000003c002c9947 */ /* 0x002fea0003800000 */
.L_x_87:
[----:B------:R-:W-:Y:S05]  /*7400*/  BSYNC B0 ;  /* 0x0000000000007941 */ /* 0x000fea0003800000 */
.L_x_86:
[----:B------:R-:W-:Y:S01]  /*7410*/  ISETP.NE.AND P1, PT, R60, RZ, PT ;  /* 0x000000ff3c00720c */ /* 0x000fe20003f25270 */
[----:B------:R-:W-:Y:S11]  /*7420*/  HFMA2 R47, -RZ, RZ, 0, 5.9604644775390625e-08 ;  /* 0x00000001ff2f7431 */ /* 0x000ff600000001ff */
[----:B------:R-:W-:Y:S01]  /*7430*/  @!UPT UIADD3 URZ, UPT, UPT, URZ, URZ, URZ ;  /* 0x000000fffffff290 */ /* 0x000fe2000fffe0ff */
[----:B------:R3:W1:Y:S04]  /*7440*/  @P1 LDS.128 R48, [R86] ;  /* 0x0000000056301984 */ /* 0x0006680000000c00 */
[----:B------:R3:W1:Y:S04]  /*7450*/  @P1 LDS.128 R56, [R96+0x10] ;  /* 0x0000100060381984 */ /* 0x0006680000000c00 */
[----:B------:R3:W1:Y:S04]  /*7460*/  @P1 LDS.128 R64, [R94+0x20] ;  /* 0x000020005e401984 */ /* 0x0006680000000c00 */
[----:B------:R3:W1:Y:S02]  /*7470*/  @P1 LDS.128 R72, [R99+0x30] ;  /* 0x0000300063481984 */ /* 0x0006640000000c00 */
.L_x_85:
[----:B------:R-:W-:Y:S05]  /*7480*/  BSYNC B1 ;  /* 0x0000000000017941 */ /* 0x000fea0003800000 */
.L_x_84:
[----:B-1----:R-:W-:Y:S04]  /*7490*/  SHF.R.U32.HI R5, RZ, 0x15, R39 ;  /* 0x00000015ff057819 */ /* 0x002fe80000011627 */
[----:B------:R-:W-:Y:S01]  /*74a0*/  LOP3.LUT P1, RZ, R5, 0x3, R90, 0x48, !PT ;  /* 0x0000000305ff7812 */ /* 0x000fe2000782485a */
[----:B------:R-:W-:Y:S01]  /*74b0*/  @!UPT UIADD3 URZ, UPT, UPT, URZ, URZ, URZ ;  /* 0x000000fffffff290 */ /* 0x000fe2000fffe0ff */
[----:B----4-:R-:W-:Y:S11]  /*74c0*/  @P0 BRA `(.L_x_89) ;  /* 0x0000000000080947 */ /* 0x010ff60003800000 */
[----:B------:R-:W1:Y:S02]  /*74d0*/  SYNCS.PHASECHK.TRANS64.TRYWAIT P0, [R100+URZ+0xc0], R3 ;  /* 0x0000c003640075a7 */ /* 0x000e6400080011ff */
[----:B-1----:R-:W-:Y:S05]  /*74e0*/  @!P0 BRA `(.L_x_90) ;  /* 0x0000003c00088947 */ /* 0x002fea0003800000 */
.L_x_89:
[----:B------:R-:W-:Y:S05]  /*74f0*/  @!P1 BRA `(.L_x_91) ;  /* 0x0000000000409947 */ /* 0x000fea0003800000 */
[----:B------:R-:W4:Y:S01]  /*7500*/  LDCU.64 UR8, c[0x4][0x70] ;  /* 0x01000e00ff0877ac */ /* 0x000f220008000a00 */
[----:B-1----:R-:W-:Y:S01]  /*7510*/  MOV R3, 0x0 ;  /* 0x0000000000037802 */ /* 0x002fe20000000f00 */
[----:B------:R-:W-:Y:S02]  /*7520*/  HFMA2 R12, -RZ, RZ, 0, 5.9604644775390625e-08 ;  /* 0x00000001ff0c7431 */ /* 0x000fe400000001ff */
[----:B------:R-:W-:Y:S02]  /*7530*/  IMAD.MOV.U32 R8, RZ, RZ, 0x192 ;  /* 0x00000192ff087424 */ /* 0x000fe400078e00ff */
[----:B------:R-:W-:Y:S01]  /*7540*/  IMAD.MOV.U32 R13, RZ, RZ, RZ ;  /* 0x000000ffff0d7224 */ /* 0x000fe200078e00ff */
[----:B------:R-:W1:Y:S01]  /*7550*/  LDCU.64 UR6, c[0x4][0x78] ;  /* 0x01000f00ff0677ac */ /* 0x000e620008000a00 */
[----:B------:R-:W2:Y:S01]  /*7560*/  LDC.64 R2, c[0x4][R3] ;  /* 0x0100000003027b82 */ /* 0x000ea20000000a00 */
[----:B------:R-:W5:Y:S01]  /*7570*/  LDCU.64 UR4, c[0x4][0x10] ;  /* 0x01000200ff0477ac */ /* 0x000f620008000a00 */
[----:B----4-:R-:W-:Y:S01]  /*7580*/  MOV R5, UR9 ;  /* 0x0000000900057c02 */ /* 0x010fe20008000f00 */
[----:B------:R-:W-:Y:S01]  /*7590*/  IMAD.U32 R4, RZ, RZ, UR8 ;  /* 0x00000008ff047e24 */ /* 0x000fe2000f8e00ff */
[----:B-1----:R-:W-:Y:S01]  /*75a0*/  MOV R7, UR7 ;  /* 0x0000000700077c02 */ /* 0x002fe20008000f00 */
[----:B------:R-:W-:Y:S01]  /*75b0*/  IMAD.U32 R6, RZ, RZ, UR6 ;  /* 0x00000006ff067e24 */ /* 0x000fe2000f8e00ff */
[----:B-----5:R-:W-:Y:S01]  /*75c0*/  MOV R11, UR5 ;  /* 0x00000005000b7c02 */ /* 0x020fe20008000f00 */
[----:B------:R-:W-:Y:S02]  /*75d0*/  IMAD.U32 R10, RZ, RZ, UR4 ;  /* 0x00000004ff0a7e24 */ /* 0x000fe4000f8e00ff */
[----:B------:R-:W-:Y:S07]  /*75e0*/  LEPC R20, `(.L_x_91) ;  /* 0x000000001014794e */ /* 0x000fee0000000000 */
[----:B--23--:R-:W-:Y:S05]  /*75f0*/  CALL.ABS.NOINC R2 ;  /* 0x0000000002007343 */ /* 0x00cfea0003c00000 */
.L_x_91:
[----:B------:R-:W-:Y:S05]  /*7600*/  WARPSYNC.ALL ;  /* 0x0000000000007948 */ /* 0x000fea0003800000 */
[----:B------:R-:W-:Y:S01]  /*7610*/  R2UR UR4, R39 ;  /* 0x00000000270472ca */ /* 0x000fe200000e0000 */
[--C-:B------:R-:W-:Y:S01]  /*7620*/  HADD2.F32 R40, -RZ, R48.reuse.H0_H0 ;  /* 0x20000030ff287230 */ /* 0x100fe20000004100 */
[----:B------:R-:W-:Y:S01]  /*7630*/  ISETP.NE.AND P0, PT, R88, RZ, PT ;  /* 0x000000ff5800720c */ /* 0x000fe20003f05270 */
[----:B------:R-:W-:Y:S01]  /*7640*/  HADD2.F32 R43, -RZ, R48.H1_H1 ;  /* 0x30000030ff2b7230 */ /* 0x000fe20000004100 */
[----:B------:R-:W-:Y:S01]  /*7650*/  BSSY.RECONVERGENT B0, `(.L_x_92) ;  /* 0x0000086000007945 */ /* 0x000fe20003800200 */
[----:B------:R-:W-:Y:S02]  /*7660*/  HADD2.F32 R42, -RZ, R49.H1_H1 ;  /* 0x30000031ff2a7230 */ /* 0x000fe40000004100 */
[----:B------:R-:W-:Y:S02]  /*7670*/  HADD2.F32 R45, -RZ, R51.H0_H0 ;  /* 0x20000033ff2d7230 */ /* 0x000fe40000004100 */
[----:B------:R-:W-:Y:S04]  /*7680*/  HADD2.F32 R44, -RZ, R75.H1_H1 ;  /* 0x3000004bff2c7230 */ /* 0x000fe80000004100 */
[----:B------:R-:W2:Y:S02]  /*7690*/  LDTM.x32 R4, tmem[UR4] ;  /* 0x00000004000479ee */ /* 0x000ea400082c0000 */
[C---:B--2---:R-:W-:Y:S01]  /*76a0*/  FMUL R0, R38.reuse, R4 ;  /* 0x0000000426007220 */ /* 0x044fe20000400000 */
[C---:B------:R-:W-:Y:S01]  /*76b0*/  FMUL R2, R38.reuse, R5 ;  /* 0x0000000526027220 */ /* 0x040fe20000400000 */
[C---:B-1----:R-:W-:Y:S01]  /*76c0*/  FMUL R3, R38.reuse, R6 ;  /* 0x0000000626037220 */ /* 0x042fe20000400000 */
[C---:B------:R-:W-:Y:S01]  /*76d0*/  FMUL R7, R38.reuse, R7 ;  /* 0x0000000726077220 */ /* 0x040fe20000400000 */
[C---:B------:R-:W-:Y:S01]  /*76e0*/  FFMA R0, R41.reuse, R40, R0 ;  /* 0x0000002829007223 */ /* 0x040fe20000000000 */
[----:B------:R-:W-:Y:S02]  /*76f0*/  HADD2.F32 R40, -RZ, R49.H0_H0 ;  /* 0x20000031ff287230 */ /* 0x000fe40000004100 */
[C---:B------:R-:W-:Y:S01]  /*7700*/  FFMA R2, R41.reuse, R43, R2 ;  /* 0x0000002b29027223 */ /* 0x040fe20000000002 */
[--C-:B------:R-:W-:Y:S02]  /*7710*/  HADD2.F32 R43, -RZ, R50.reuse.H0_H0 ;  /* 0x20000032ff2b7230 */ /* 0x100fe40000004100 */
[C---:B------:R-:W-:Y:S01]  /*7720*/  FMUL R4, R38.reuse, R8 ;  /* 0x0000000826047220 */ /* 0x040fe20000400000 */
[----:B------:R-:W-:Y:S01]  /*7730*/  FMUL R5, R38, R9 ;  /* 0x0000000926057220 */ /* 0x000fe20000400000 */
[C---:B------:R-:W-:Y:S01]  /*7740*/  FFMA R3, R41.reuse, R40, R3 ;  /* 0x0000002829037223 */ /* 0x040fe20000000003 */
[----:B------:R-:W-:Y:S01]  /*7750*/  HADD2.F32 R40, -RZ, R50.H1_H1 ;  /* 0x30000032ff287230 */ /* 0x000fe20000004100 */
[----:B------:R-:W-:Y:S01]  /*7760*/  F2FP.F16.F32.PACK_AB R52, R2, R0 ;  /* 0x000000000234723e */ /* 0x000fe200000000ff */
[C---:B------:R-:W-:Y:S01]  /*7770*/  FFMA R7, R41.reuse, R42, R7 ;  /* 0x0000002a29077223 */ /* 0x040fe20000000007 */
[C---:B------:R-:W-:Y:S01]  /*7780*/  FFMA R4, R41.reuse, R43, R4 ;  /* 0x0000002b29047223 */ /* 0x040fe20000000004 */
[C---:B------:R-:W-:Y:S01]  /*7790*/  FMUL R6, R38.reuse, R10 ;  /* 0x0000000a26067220 */ /* 0x040fe20000400000 */
[----:B------:R-:W-:Y:S02]  /*77a0*/  HADD2.F32 R42, -RZ, R51.H1_H1 ;  /* 0x30000033ff2a7230 */ /* 0x000fe40000004100 */
[----:B------:R-:W-:Y:S01]  /*77b0*/  FFMA R5, R41, R40, R5 ;  /* 0x0000002829057223 */ /* 0x000fe20000000005 */
[----:B------:R-:W-:Y:S01]  /*77c0*/  F2FP.F16.F32.PACK_AB R53, R7, R3 ;  /* 0x000000030735723e */ /* 0x000fe200000000ff */
[----:B------:R-:W-:Y:S01]  /*77d0*/  FFMA R6, R41, R45, R6 ;  /* 0x0000002d29067223 */ /* 0x000fe20000000006 */
[C---:B------:R-:W-:Y:S01]  /*77e0*/  FMUL R11, R38.reuse, R11 ;  /* 0x0000000b260b7220 */ /* 0x040fe20000400000 */
[--C-:B------:R-:W-:Y:S01]  /*77f0*/  HADD2.F32 R40, -RZ, R56.reuse.H0_H0 ;  /* 0x20000038ff287230 */ /* 0x100fe20000004100 */
[----:B------:R-:W-:Y:S01]  /*7800*/  F2FP.F16.F32.PACK_AB R54, R5, R4 ;  /* 0x000000040536723e */ /* 0x000fe200000000ff */
[C---:B------:R-:W-:Y:S01]  /*7810*/  FMUL R8, R38.reuse, R12 ;  /* 0x0000000c26087220 */ /* 0x040fe20000400000 */
[C---:B------:R-:W-:Y:S01]  /*7820*/  FFMA R11, R41.reuse, R42, R11 ;  /* 0x0000002a290b7223 */ /* 0x040fe2000000000b */
[----:B------:R-:W-:Y:S02]  /*7830*/  HADD2.F32 R42, -RZ, R56.H1_H1 ;  /* 0x30000038ff2a7230 */ /* 0x000fe40000004100 */
[C---:B------:R-:W-:Y:S01]  /*7840*/  FMUL R9, R38.reuse, R13 ;  /* 0x0000000d26097220 */ /* 0x040fe20000400000 */
[--C-:B------:R-:W-:Y:S02]  /*7850*/  HADD2.F32 R43, -RZ, R57.reuse.H0_H0 ;  /* 0x20000039ff2b7230 */ /* 0x100fe40000004100 */
[----:B------:R-:W-:Y:S01]  /*7860*/  FFMA R8, R41, R40, R8 ;  /* 0x0000002829087223 */ /* 0x000fe20000000008 */
[----:B------:R-:W-:Y:S01]  /*7870*/  F2FP.F16.F32.PACK_AB R55, R11, R6 ;  /* 0x000000060b37723e */ /* 0x000fe200000000ff */
[----:B------:R-:W-:Y:S01]  /*7880*/  FFMA R9, R41, R42, R9 ;  /* 0x0000002a29097223 */ /* 0x000fe20000000009 */
[C---:B------:R-:W-:Y:S01]  /*7890*/  FMUL R10, R38.reuse, R14 ;  /* 0x0000000e260a7220 */ /* 0x040fe20000400000 */
[----:B------:R-:W-:Y:S02]  /*78a0*/  HADD2.F32 R40, -RZ, R57.H1_H1 ;  /* 0x30000039ff287230 */ /* 0x000fe40000004100 */
[C---:B------:R-:W-:Y:S01]  /*78b0*/  FMUL R15, R38.reuse, R15 ;  /* 0x0000000f260f7220 */ /* 0x040fe20000400000 */
[----:B------:R1:W-:Y:S01]  /*78c0*/  STS.128 [R86], R52 ;  /* 0x0000003456007388 */ /* 0x0003e20000000c00 */
[----:B------:R-:W-:Y:S01]  /*78d0*/  F2FP.F16.F32.PACK_AB R68, R9, R8 ;  /* 0x000000080944723e */ /* 0x000fe200000000ff */
[C---:B------:R-:W-:Y:S01]  /*78e0*/  FFMA R10, R41.reuse, R43, R10 ;  /* 0x0000002b290a7223 */ /* 0x040fe2000000000a */
[--C-:B------:R-:W-:Y:S02]  /*78f0*/  HADD2.F32 R43, -RZ, R58.reuse.H0_H0 ;  /* 0x2000003aff2b7230 */ /* 0x100fe40000004100 */
[----:B------:R-:W-:Y:S01]  /*7900*/  FFMA R15, R41, R40, R15 ;  /* 0x00000028290f7223 */ /* 0x000fe2000000000f */
[C---:B------:R-:W-:Y:S01]  /*7910*/  FMUL R12, R38.reuse, R16 ;  /* 0x00000010260c7220 */ /* 0x040fe20000400000 */
[----:B------:R-:W-:Y:S02]  /*7920*/  HADD2.F32 R42, -RZ, R58.H1_H1 ;  /* 0x3000003aff2a7230 */ /* 0x000fe40000004100 */
[C---:B------:R-:W-:Y:S01]  /*7930*/  FMUL R13, R38.reuse, R17 ;  /* 0x00000011260d7220 */ /* 0x040fe20000400000 */
[--C-:B------:R-:W-:Y:S01]  /*7940*/  HADD2.F32 R45, -RZ, R59.reuse.H0_H0 ;  /* 0x2000003bff2d7230 */ /* 0x100fe20000004100 */
[----:B------:R-:W-:Y:S01]  /*7950*/  F2FP.F16.F32.PACK_AB R69, R15, R10 ;  /* 0x0000000a0f45723e */ /* 0x000fe200000000ff */
[C---:B------:R-:W-:Y:S01]  /*7960*/  FFMA R12, R41.reuse, R43, R12 ;  /* 0x0000002b290c7223 */ /* 0x040fe2000000000c */
[C---:B------:R-:W-:Y:S01]  /*7970*/  FFMA R13, R41.reuse, R42, R13 ;  /* 0x0000002a290d7223 */ /* 0x040fe2000000000d */
[C---:B------:R-:W-:Y:S01]  /*7980*/  FMUL R14, R38.reuse, R18 ;  /* 0x00000012260e7220 */ /* 0x040fe20000400000 */
[----:B------:R-:W-:Y:S02]  /*7990*/  HADD2.F32 R40, -RZ, R59.H1_H1 ;  /* 0x3000003bff287230 */ /* 0x000fe40000004100 */
[C---:B------:R-:W-:Y:S01]  /*79a0*/  FMUL R19, R38.reuse, R19 ;  /* 0x0000001326137220 */ /* 0x040fe20000400000 */
[--C-:B------:R-:W-:Y:S02]  /*79b0*/  HADD2.F32 R43, -RZ, R64.reuse.H0_H0 ;  /* 0x20000040ff2b7230 */ /* 0x100fe40000004100 */
[C---:B------:R-:W-:Y:S01]  /*79c0*/  FFMA R14, R41.reuse, R45, R14 ;  /* 0x0000002d290e7223 */ /* 0x040fe2000000000e */
[C---:B------:R-:W-:Y:S01]  /*79d0*/  FMUL R16, R38.reuse, R20 ;  /* 0x0000001426107220 */ /* 0x040fe20000400000 */
[C---:B------:R-:W-:Y:S01]  /*79e0*/  FFMA R19, R41.reuse, R40, R19 ;  /* 0x0000002829137223 */ /* 0x040fe20000000013 */
[----:B------:R-:W-:Y:S02]  /*79f0*/  HADD2.F32 R40, -RZ, R64.H1_H1 ;  /* 0x30000040ff287230 */ /* 0x000fe40000004100 */
[C---:B------:R-:W-:Y:S01]  /*7a00*/  FMUL R17, R38.reuse, R21 ;  /* 0x0000001526117220 */ /* 0x040fe20000400000 */
[--C-:B------:R-:W-:Y:S02]  /*7a10*/  HADD2.F32 R45, -RZ, R65.reuse.H0_H0 ;  /* 0x20000041ff2d7230 */ /* 0x100fe40000004100 */
[C---:B------:R-:W-:Y:S01]  /*7a20*/  FMUL R18, R38.reuse, R22 ;  /* 0x0000001626127220 */ /* 0x040fe20000400000 */
[----:B------:R-:W-:Y:S02]  /*7a30*/  HADD2.F32 R42, -RZ, R65.H1_H1 ;  /* 0x30000041ff2a7230 */ /* 0x000fe40000004100 */
[C---:B------:R-:W-:Y:S01]  /*7a40*/  FMUL R23, R38.reuse, R23 ;  /* 0x0000001726177220 */ /* 0x040fe20000400000 */
[C---:B------:R-:W-:Y:S01]  /*7a50*/  FFMA R16, R41.reuse, R43, R16 ;  /* 0x0000002b29107223 */ /* 0x040fe20000000010 */
[C---:B------:R-:W-:Y:S01]  /*7a60*/  FFMA R17, R41.reuse, R40, R17 ;  /* 0x0000002829117223 */ /* 0x040fe20000000011 */
[C---:B------:R-:W-:Y:S01]  /*7a70*/  FFMA R18, R41.reuse, R45, R18 ;  /* 0x0000002d29127223 */ /* 0x040fe20000000012 */
[C---:B------:R-:W-:Y:S01]  /*7a80*/  FFMA R23, R41.reuse, R42, R23 ;  /* 0x0000002a29177223 */ /* 0x040fe20000000017 */
[--C-:B------:R-:W-:Y:S02]  /*7a90*/  HADD2.F32 R40, -RZ, R66.reuse.H0_H0 ;  /* 0x20000042ff287230 */ /* 0x100fe40000004100 */
[C---:B------:R-:W-:Y:S01]  /*7aa0*/  FMUL R20, R38.reuse, R24 ;  /* 0x0000001826147220 */ /* 0x040fe20000400000 */
[----:B------:R-:W-:Y:S02]  /*7ab0*/  HADD2.F32 R42, -RZ, R66.H1_H1 ;  /* 0x30000042ff2a7230 */ /* 0x000fe40000004100 */
[C---:B------:R-:W-:Y:S01]  /*7ac0*/  FMUL R21, R38.reuse, R25 ;  /* 0x0000001926157220 */ /* 0x040fe20000400000 */
[--C-:B------:R-:W-:Y:S02]  /*7ad0*/  HADD2.F32 R43, -RZ, R67.reuse.H0_H0 ;  /* 0x20000043ff2b7230 */ /* 0x100fe40000004100 */
[C---:B------:R-:W-:Y:S01]  /*7ae0*/  FMUL R22, R38.reuse, R26 ;  /* 0x0000001a26167220 */ /* 0x040fe20000400000 */
[C---:B------:R-:W-:Y:S01]  /*7af0*/  FFMA R20, R41.reuse, R40, R20 ;  /* 0x0000002829147223 */ /* 0x040fe20000000014 */
[C---:B------:R-:W-:Y:S01]  /*7b00*/  FFMA R21, R41.reuse, R42, R21 ;  /* 0x0000002a29157223 */ /* 0x040fe20000000015 */
[----:B------:R-:W-:Y:S02]  /*7b10*/  HADD2.F32 R40, -RZ, R67.H1_H1 ;  /* 0x30000043ff287230 */ /* 0x000fe40000004100 */
[----:B------:R-:W-:Y:S01]  /*7b20*/  FFMA R22, R41, R43, R22 ;  /* 0x0000002b29167223 */ /* 0x000fe20000000016 */
[C---:B------:R-:W-:Y:S01]  /*7b30*/  FMUL R27, R38.reuse, R27 ;  /* 0x0000001b261b7220 */ /* 0x040fe20000400000 */
[--C-:B------:R-:W-:Y:S02]  /*7b40*/  HADD2.F32 R43, -RZ, R72.reuse.H0_H0 ;  /* 0x20000048ff2b7230 */ /* 0x100fe40000004100 */
[C---:B------:R-:W-:Y:S01]  /*7b50*/  FMUL R24, R38.reuse, R28 ;  /* 0x0000001c26187220 */ /* 0x040fe20000400000 */
[----:B------:R-:W-:Y:S02]  /*7b60*/  HADD2.F32 R42, -RZ, R72.H1_H1 ;  /* 0x30000048ff2a7230 */ /* 0x000fe40000004100 */
[C---:B------:R-:W-:Y:S01]  /*7b70*/  FMUL R25, R38.reuse, R29 ;  /* 0x0000001d26197220 */ /* 0x040fe20000400000 */
[--C-:B------:R-:W-:Y:S01]  /*7b80*/  HADD2.F32 R45, -RZ, R73.reuse.H0_H0 ;  /* 0x20000049ff2d7230 */ /* 0x100fe20000004100 */
[----:B------:R-:W-:Y:S01]  /*7b90*/  F2FP.F16.F32.PACK_AB R70, R13, R12 ;  /* 0x0000000c0d46723e */ /* 0x000fe200000000ff */
[C---:B------:R-:W-:Y:S01]  /*7ba0*/  FMUL R26, R38.reuse, R30 ;  /* 0x0000001e261a7220 */ /* 0x040fe20000400000 */
[----:B------:R-:W-:Y:S01]  /*7bb0*/  F2FP.F16.F32.PACK_AB R71, R19, R14 ;  /* 0x0000000e1347723e */ /* 0x000fe200000000ff */
[C---:B------:R-:W-:Y:S01]  /*7bc0*/  FFMA R27, R41.reuse, R40, R27 ;  /* 0x00000028291b7223 */ /* 0x040fe2000000001b */
[C---:B------:R-:W-:Y:S01]  /*7bd0*/  FFMA R24, R41.reuse, R43, R24 ;  /* 0x0000002b29187223 */ /* 0x040fe20000000018 */
[----:B------:R-:W-:Y:S02]  /*7be0*/  HADD2.F32 R40, -RZ, R73.H1_H1 ;  /* 0x30000049ff287230 */ /* 0x000fe40000004100 */
[C---:B------:R-:W-:Y:S01]  /*7bf0*/  FFMA R25, R41.reuse, R42, R25 ;  /* 0x0000002a29197223 */ /* 0x040fe20000000019 */
[----:B------:R1:W-:Y:S01]  /*7c00*/  STS.128 [R96+0x10], R68 ;  /* 0x0000104460007388 */ /* 0x0003e20000000c00 */
[C---:B------:R-:W-:Y:S01]  /*7c10*/  FMUL R31, R38.reuse, R31 ;  /* 0x0000001f261f7220 */ /* 0x040fe20000400000 */
[--C-:B------:R-:W-:Y:S02]  /*7c20*/  HADD2.F32 R43, -RZ, R74.reuse.H0_H0 ;  /* 0x2000004aff2b7230 */ /* 0x100fe40000004100 */
[C---:B------:R-:W-:Y:S01]  /*7c30*/  FFMA R26, R41.reuse, R45, R26 ;  /* 0x0000002d291a7223 */ /* 0x040fe2000000001a */
[C---:B------:R-:W-:Y:S01]  /*7c40*/  FMUL R28, R38.reuse, R32 ;  /* 0x00000020261c7220 */ /* 0x040fe20000400000 */
[----:B------:R-:W-:Y:S02]  /*7c50*/  HADD2.F32 R42, -RZ, R74.H1_H1 ;  /* 0x3000004aff2a7230 */ /* 0x000fe40000004100 */
[C---:B------:R-:W-:Y:S01]  /*7c60*/  FMUL R29, R38.reuse, R33 ;  /* 0x00000021261d7220 */ /* 0x040fe20000400000 */
[----:B------:R-:W-:Y:S02]  /*7c70*/  HADD2.F32 R45, -RZ, R75.H0_H0 ;  /* 0x2000004bff2d7230 */ /* 0x000fe40000004100 */
[C---:B------:R-:W-:Y:S01]  /*7c80*/  FMUL R30, R38.reuse, R34 ;  /* 0x00000022261e7220 */ /* 0x040fe20000400000 */
[----:B------:R-:W-:Y:S01]  /*7c90*/  FFMA R31, R41, R40, R31 ;  /* 0x00000028291f7223 */ /* 0x000fe2000000001f */
[----:B------:R-:W-:Y:S01]  /*7ca0*/  FMUL R35, R38, R35 ;  /* 0x0000002326237220 */ /* 0x000fe20000400000 */
[----:B------:R-:W-:Y:S01]  /*7cb0*/  F2FP.F16.F32.PACK_AB R104, R17, R16 ;  /* 0x000000101168723e */ /* 0x000fe200000000ff */
[----:B------:R-:W-:Y:S01]  /*7cc0*/  FFMA R28, R41, R43, R28 ;  /* 0x0000002b291c7223 */ /* 0x000fe2000000001c */
[----:B------:R-:W-:Y:S01]  /*7cd0*/  F2FP.F16.F32.PACK_AB R105, R23, R18 ;  /* 0x000000121769723e */ /* 0x000fe200000000ff */
[----:B------:R-:W-:Y:S01]  /*7ce0*/  FFMA R29, R41, R42, R29 ;  /* 0x0000002a291d7223 */ /* 0x000fe2000000001d */
[----:B------:R-:W-:Y:S01]  /*7cf0*/  F2FP.F16.F32.PACK_AB R106, R21, R20 ;  /* 0x00000014156a723e */ /* 0x000fe200000000ff */
[----:B------:R-:W-:Y:S01]  /*7d00*/  FFMA R30, R41, R45, R30 ;  /* 0x0000002d291e7223 */ /* 0x000fe2000000001e */
[----:B------:R-:W-:Y:S01]  /*7d10*/  F2FP.F16.F32.PACK_AB R107, R27, R22 ;  /* 0x000000161b6b723e */ /* 0x000fe200000000ff */
[----:B------:R-:W-:Y:S01]  /*7d20*/  FFMA R35, R41, R44, R35 ;  /* 0x0000002c29237223 */ /* 0x000fe20000000023 */
[----:B------:R-:W-:Y:S02]  /*7d30*/  F2FP.F16.F32.PACK_AB R108, R25, R24 ;  /* 0x00000018196c723e */ /* 0x000fe400000000ff */
[----:B------:R-:W-:Y:S01]  /*7d40*/  F2FP.F16.F32.PACK_AB R109, R31, R26 ;  /* 0x0000001a1f6d723e */ /* 0x000fe200000000ff */
[----:B------:R1:W-:Y:S01]  /*7d50*/  STS.128 [R94+0x20], R104 ;  /* 0x000020685e007388 */ /* 0x0003e20000000c00 */
[----:B------:R-:W-:Y:S02]  /*7d60*/  F2FP.F16.F32.PACK_AB R110, R29, R28 ;  /* 0x0000001c1d6e723e */ /* 0x000fe400000000ff */
[----:B------:R-:W-:Y:S05]  /*7d70*/  F2FP.F16.F32.PACK_AB R111, R35, R30 ;  /* 0x0000001e236f723e */ /* 0x000fea00000000ff */
[----:B------:R1:W-:Y:S01]  /*7d80*/  STS.128 [R99+0x30], R108 ;  /* 0x0000306c63007388 */ /* 0x0003e20000000c00 */
[----:B------:R-:W-:Y:S01]  /*7d90*/  @!PT LDS RZ, [RZ] ;  /* 0x00000000fffff984 */ /* 0x000fe20000000800 */
[----:B------:R-:W-:Y:S01]  /*7da0*/  @!PT LDS RZ, [RZ] ;  /* 0x00000000fffff984 */ /* 0x000fe20000000800 */
[----:B------:R-:W-:Y:S01]  /*7db0*/  @!PT LDS RZ, [RZ] ;  /* 0x00000000fffff984 */ /* 0x000fe20000000800 */
[----:B------:R-:W-:Y:S01]  /*7dc0*/  @!PT LDS RZ, [RZ] ;  /* 0x00000000fffff984 */ /* 0x000fe20000000800 */
[----:B------:R2:W-:Y:S07]  /*7dd0*/  MEMBAR.ALL.CTA ;  /* 0x0000000000007992 */ /* 0x0005ee0000008000 */
[----:B--2---:R-:W2:Y:S02]  /*7de0*/  FENCE.VIEW.ASYNC.S ;  /* 0x00000000000073c6 */ /* 0x004ea40000000000 */
[----:B--2---:R-:W-:Y:S06]  /*7df0*/  BAR.SYNC.DEFER_BLOCKING 0x1, 0x80 ;  /* 0x0042000000007b1d */ /* 0x004fec0000010000 */
[----:B------:R-:W-:Y:S05]  /*7e00*/  @P0 BRA `(.L_x_93) ;  /* 0x0000000000280947 */ /* 0x000fea0003800000 */
[----:B------:R-:W2:Y:S01]  /*7e10*/  LDCU.64 UR6, c[0x0][0x348] ;  /* 0x00006900ff0677ac */ /* 0x000ea20008000a00 */
[----:B------:R-:W-:Y:S01]  /*7e20*/  UIADD3 UR4, UPT, UPT, UR50, 0x200, URZ ;  /* 0x0000020032047890 */ /* 0x000fe2000fffe0ff */
[----:B------:R-:W-:Y:S05]  /*7e30*/  UMOV UR41, UR52 ;  /* 0x0000003400297c82 */ /* 0x000fea0008000000 */
[----:B------:R-:W-:Y:S04]  /*7e40*/  MOV R80, UR4 ;  /* 0x0000000400507c02 */ /* 0x000fe80008000f00 */
[----:B------:R-:W-:Y:S01]  /*7e50*/  R2UR UR40, R80 ;  /* 0x00000000502872ca */ /* 0x000fe200000e0000 */
[----:B--2---:R-:W-:Y:S04]  /*7e60*/  UIADD3 UR4, UP0, UPT, UR6, 0x780, URZ ;  /* 0x0000078006047890 */ /* 0x004fe8000ff1e0ff */
[----:B------:R-:W-:Y:S09]  /*7e70*/  UIADD3.X UR5, UPT, UPT, URZ, UR7, URZ, UP0, !UPT ;  /* 0x00000007ff057290 */ /* 0x000ff200087fe4ff */
[----:B------:R2:W-:Y:S01]  /*7e80*/  UTMASTG.5D [UR40], [UR4] ;  /* 0x00000028040073b5 */ /* 0x0005e20008020000 */
[----:B------:R0:W-:Y:S01]  /*7e90*/  UTMACMDFLUSH ;  /* 0x00000000000079b7 */ /* 0x0001e20000000000 */
[----:B--2---:R-:W-:Y:S04]  /*7ea0*/  DEPBAR.LE SB0, 0x1 ;  /* 0x000080400000791a */ /* 0x004fe80000000000 */
.L_x_93:
[----:B------:R-:W-:Y:S05]  /*7eb0*/  BSYNC.RECONVERGENT B0 ;  /* 0x0000000000007941 */ /* 0x000fea0003800200 */
.L_x_92:
[----:B------:R-:W-:Y:S01]  /*7ec0*/  BAR.SYNC.DEFER_BLOCKING 0x1, 0x80 ;  /* 0x0042000000007b1d */ /* 0x000fe20000010000 */
[----:B------:R-:W-:Y:S01]  /*7ed0*/  ISETP.NE.AND P1, PT, R98, RZ, PT ;  /* 0x000000ff6200720c */ /* 0x000fe20003f25270 */
[----:B------:R-:W-:Y:S01]  /*7ee0*/  UISETP.NE.AND UP0, UPT, UR54, URZ, UPT ;  /* 0x000000ff3600728c */ /* 0x000fe2000bf05270 */
[----:B------:R-:W-:Y:S11]  /*7ef0*/  LEA R3, R47, UR50, 0x3 ;  /* 0x000000322f037c11 */ /* 0x000ff6000f8e18ff */
[----:B------:R-:W-:Y:S01]  /*7f00*/  @P1 SHF.L.U32 R4, R85, 0x1f, RZ ;  /* 0x0000001f55041819 */ /* 0x000fe200000006ff */
[----:B------:R-:W-:Y:S06]  /*7f10*/  BRA.U !UP0, `(.L_x_94) ;  /* 0x0000000108247547 */ /* 0x000fec000b800000 */
[----:B------:R-:W2:Y:S01]  /*7f20*/  S2R R0, SR_CgaCtaId ;  /* 0x0000000000007919 */ /* 0x000ea20000008800 */
[----:B------:R-:W-:Y:S01]  /*7f30*/  IMAD.U32 R2, RZ, RZ, UR51 ;  /* 0x00000033ff027e24 */ /* 0x000fe2000f8e00ff */
[----:B------:R-:W-:Y:S04]  /*7f40*/  UIADD3 UR4, UPT, UPT, UR51, 0x1, URZ ;  /* 0x0000000133047890 */ /* 0x000fe8000fffe0ff */
[----:B------:R-:W-:Y:S01]  /*7f50*/  @P1 LEA R2, R2, UR50, 0x3 ;  /* 0x0000003202021c11 */ /* 0x000fe2000f8e18ff */
[----:B------:R-:W-:Y:S04]  /*7f60*/  UISETP.NE.AND UP0, UPT, UR4, 0x4, UPT ;  /* 0x000000040400788c */ /* 0x000fe8000bf05270 */
[----:B------:R-:W-:Y:S01]  /*7f70*/  @P1 VIADD R5, R2, 0x80 ;  /* 0x0000008002051836 */ /* 0x000fe20000000000 */
[----:B------:R-:W-:Y:S04]  /*7f80*/  USEL UR51, UR4, URZ, UP0 ;  /* 0x000000ff04337287 */ /* 0x000fe80008000000 */
[----:B--2---:R-:W-:Y:S04]  /*7f90*/  @P1 PRMT R0, R0, 0x654, R5 ;  /* 0x0000065400001816 */ /* 0x004fe80000000005 */
[----:B------:R2:W-:Y:S04]  /*7fa0*/  @P1 SYNCS.ARRIVE.TRANS64.RED.A1T0 RZ, [R0+URZ], RZ ;  /* 0x000000ff00ff19a7 */ /* 0x0005e800081004ff */
.L_x_94:
[----:B------:R-:W4:Y:S01]  /*7fb0*/  @P1 SYNCS.PHASECHK.TRANS64.TRYWAIT P0, [R3+URZ+0x60], R4 ;  /* 0x00006004030015a7 */ /* 0x000f2200080011ff */
[----:B------:R-:W-:Y:S01]  /*7fc0*/  BSSY B1, `(.L_x_95) ;  /* 0x0000016000017945 */ /* 0x000fe20003800000 */
[----:B----4-:R-:W-:Y:S03]  /*7fd0*/  @P1 SEL R46, RZ, 0x1, !P0 ;  /* 0x00000001ff2e1807 */ /* 0x010fe60004000000 */
[----:B------:R-:W-:Y:S05]  /*7fe0*/  @!P1 BRA `(.L_x_96) ;  /* 0x00000000004c9947 */ /* 0x000fea0003800000 */
[----:B------:R-:W-:Y:S01]  /*7ff0*/  ISETP.NE.AND P0, PT, R46, RZ, PT ;  /* 0x000000ff2e00720c */ /* 0x000fe20003f05270 */
[----:B------:R-:W-:Y:S01]  /*8000*/  BSSY B0, `(.L_x_97) ;  /* 0x000000b000007945 */ /* 0x000fe20003800000 */
[----:B------:R-:W-:Y:S11]  /*8010*/  ISETP.NE.AND P1, PT, R60, RZ, PT ;  /* 0x000000ff3c00720c */ /* 0x000ff60003f25270 */
[----:B------:R-:W-:Y:S02]  /*8020*/  @!UPT UIADD3 URZ, UPT, UPT, URZ, URZ, URZ ;  /* 0x000000fffffff290 */ /* 0x000fe4000fffe0ff */
[C---:B------:R-:W-:Y:S01]  /*8030*/  @P1 IMAD R6, R47.reuse, 0x2000, R86 ;  /* 0x000020002f061824 */ /* 0x040fe200078e0256 */
[C---:B------:R-:W-:Y:S01]  /*8040*/  @P1 LEA R4, R47.reuse, R94, 0xd ;  /* 0x0000005e2f041211 */ /* 0x040fe200078e68ff */
[C---:B------:R-:W-:Y:S02]  /*8050*/  @P1 IMAD R5, R47.reuse, 0x2000, R96 ;  /* 0x000020002f051824 */ /* 0x040fe400078e0260 */
[----:B------:R-:W-:Y:S01]  /*8060*/  @P1 IMAD R2, R47, 0x2000, R99 ;  /* 0x000020002f021824 */ /* 0x000fe200078e0263 */
[----:B------:R-:W-:Y:S06]  /*8070*/  @P0 BRA `(.L_x_98) ;  /* 0x00000000000c0947 */ /* 0x000fec0003800000 */
[----:B--2---:R-:W-:Y:S04]  /*8080*/  SHF.L.U32 R0, R85, 0x1f, RZ ;  /* 0x0000001f55007819 */ /* 0x004fe800000006ff */
[----:B------:R-:W2:Y:S02]  /*8090*/  SYNCS.PHASECHK.TRANS64.TRYWAIT P0, [R3+URZ+0x60], R0 ;  /* 0x00006000030075a7 */ /* 0x000ea400080011ff */
[----:B--2---:R-:W-:Y:S05]  /*80a0*/  @!P0 BRA `(.L_x_99) ;  /* 0x00000030002c8947 */ /* 0x004fea0003800000 */
.L_x_98:
[----:B------:R-:W-:Y:S05]  /*80b0*/  BSYNC B0 ;  /* 0x0000000000007941 */ /* 0x000fea0003800000 */
.L_x_97:
[----:B------:R-:W-:Y:S02]  /*80c0*/  ISETP.NE.AND P0, PT, R60, RZ, PT ;  /* 0x000000ff3c00720c */ /* 0x000fe40003f05270 */
[----:B------:R-:W-:Y:S11]  /*80d0*/  IADD3 R47, PT, PT, R47, 0x1, RZ ;  /* 0x000000012f2f7810 */ /* 0x000ff60007ffe0ff */
[----:B------:R4:W1:Y:S04]  /*80e0*/  @P0 LDS.128 R48, [R6] ;  /* 0x0000000006300984 */ /* 0x0008680000000c00 */
[----:B------:R4:W1:Y:S04]  /*80f0*/  @P0 LDS.128 R56, [R5+0x10] ;  /* 0x0000100005380984 */ /* 0x0008680000000c00 */
[----:B------:R4:W1:Y:S04]  /*8100*/  @P0 LDS.128 R64, [R4+0x20] ;  /* 0x0000200004400984 */ /* 0x0008680000000c00 */
[----:B------:R4:W1:Y:S02]  /*8110*/  @P0 LDS.128 R72, [R2+0x30] ;  /* 0x0000300002480984 */ /* 0x0008640000000c00 */
.L_x_96:
[----:B------:R-:W-:Y:S05]  /*8120*/  BSYNC B1 ;  /* 0x0000000000017941 */ /* 0x000fea0003800000 */
.L_x_95:
[----:B--2---:R-:W-:Y:S05]  /*8130*/  VIADD R3, R39, 0x20 ;  /* 0x0000002027037836 */ /* 0x004fea0000000000 */
[----:B------:R-:W-:Y:S04]  /*8140*/  SHF.R.U32.HI R3, RZ, 0x15, R3 ;  /* 0x00000015ff037819 */ /* 0x000fe80000011603 */
[----:B------:R-:W-:Y:S11]  /*8150*/  LOP3.LUT P0, RZ, R3, 0x3, R90, 0x48, !PT ;  /* 0x0000000303ff7812 */ /* 0x000ff6000780485a */
[----:B------:R-:W-:Y:S02]  /*8160*/  @!UPT UIADD3 URZ, UPT, UPT, URZ, URZ, URZ ;  /* 0x000000fffffff290 */ /* 0x000fe4000fffe0ff */
[----:B------:R-:W-:Y:S05]  /*8170*/  @!P0 BRA `(.L_x_100) ;  /* 0x0000000000408947 */ /* 0x000fea0003800000 */
[----:B------:R-:W2:Y:S01]  /*8180*/  LDCU.64 UR8, c[0x4][0x70] ;  /* 0x01000e00ff0877ac */ /* 0x000ea20008000a00 */
[----:B------:R-:W-:Y:S01]  /*8190*/  MOV R3, 0x0 ;  /* 0x0000000000037802 */ /* 0x000fe20000000f00 */
[----:B------:R-:W-:Y:S02]  /*81a0*/  HFMA2 R12, -RZ, RZ, 0, 5.9604644775390625e-08 ;  /* 0x00000001ff0c7431 */ /* 0x000fe400000001ff */
[----:B------:R-:W-:Y:S02]  /*81b0*/  IMAD.MOV.U32 R8, RZ, RZ, 0x192 ;  /* 0x00000192ff087424 */ /* 0x000fe400078e00ff */
[----:B------:R-:W-:Y:S01]  /*81c0*/  IMAD.MOV.U32 R13, RZ, RZ, RZ ;  /* 0x000000ffff0d7224 */ /* 0x000fe200078e00ff */
[----:B------:R-:W5:Y:S01]  /*81d0*/  LDCU.64 UR6, c[0x4][0x78] ;  /* 0x01000f00ff0677ac */ /* 0x000f620008000a00 */
[----:B----4-:R-:W4:Y:S01]  /*81e0*/  LDC.64 R2, c[0x4][R3] ;  /* 0x0100000003027b82 */ /* 0x010f220000000a00 */
[----:B------:R-:W3:Y:S01]  /*81f0*/  LDCU.64 UR4, c[0x4][0x10] ;  /* 0x01000200ff0477ac */ /* 0x000ee20008000a00 */
[----:B--2---:R-:W-:Y:S01]  /*8200*/  MOV R5, UR9 ;  /* 0x0000000900057c02 */ /* 0x004fe20008000f00 */
[----:B------:R-:W-:Y:S01]  /*8210*/  IMAD.U32 R4, RZ, RZ, UR8 ;  /* 0x00000008ff047e24 */ /* 0x000fe2000f8e00ff */
[----:B-----5:R-:W-:Y:S01]  /*8220*/  MOV R7, UR7 ;  /* 0x0000000700077c02 */ /* 0x020fe20008000f00 */
[----:B------:R-:W-:Y:S01]  /*8230*/  IMAD.U32 R6, RZ, RZ, UR6 ;  /* 0x00000006ff067e24 */ /* 0x000fe2000f8e00ff */
[----:B---3--:R-:W-:Y:S01]  /*8240*/  MOV R11, UR5 ;  /* 0x00000005000b7c02 */ /* 0x008fe20008000f00 */
[----:B------:R-:W-:Y:S02]  /*8250*/  IMAD.U32 R10, RZ, RZ, UR4 ;  /* 0x00000004ff0a7e24 */ /* 0x000fe4000f8e00ff */
[----:B------:R-:W-:Y:S07]  /*8260*/  LEPC R20, `(.L_x_100) ;  /* 0x000000001014794e */ /* 0x000fee0000000000 */
[----:B-1--4-:R-:W-:Y:S05]  /*8270*/  CALL.ABS.NOINC R2 ;  /* 0x0000000002007343 */ /* 0x012fea0003c00000 */
.L_x_100:
[----:B------:R-:W-:Y:S05]  /*8280*/  WARPSYNC.ALL ;  /* 0x0000000000007948 */ /* 0x000fea0003800000 */
[----:B------:R-:W-:Y:S01]  /*8290*/  R2UR UR4, R39 ;  /* 0x00000000270472ca */ /* 0x000fe200000e0000 */
[--C-:B-1----:R-:W-:Y:S01]  /*82a0*/  HADD2.F32 R40, -RZ, R48.reuse.H0_H0 ;  /* 0x20000030ff287230 */ /* 0x102fe20000004100 */
[----:B------:R-:W1:Y:S01]  /*82b0*/  S2R R104, SR_CgaCtaId ;  /* 0x0000000000687919 */ /* 0x000e620000008800 */
[----:B------:R-:W-:Y:S01]  /*82c0*/  HADD2.F32 R43, -RZ, R48.H1_H1 ;  /* 0x30000030ff2b7230 */ /* 0x000fe20000004100 */
[----:B------:R-:W-:Y:S01]  /*82d0*/  ISETP.NE.AND P6, PT, R98, RZ, PT ;  /* 0x000000ff6200720c */ /* 0x000fe20003fc5270 */
[----:B------:R-:W-:Y:S01]  /*82e0*/  HADD2.F32 R42, -RZ, R49.H1_H1 ;  /* 0x30000031ff2a7230 */ /* 0x000fe20000004100 */
[----:B------:R-:W-:Y:S01]  /*82f0*/  ISETP.NE.AND P0, PT, R88, RZ, PT ;  /* 0x000000ff5800720c */ /* 0x000fe20003f05270 */
[--C-:B------:R-:W-:Y:S01]  /*8300*/  HADD2.F32 R44, -RZ, R50.reuse.H1_H1 ;  /* 0x30000032ff2c7230 */ /* 0x100fe20000004100 */
[----:B------:R-:W-:Y:S01]  /*8310*/  MOV R61, UR51 ;  /* 0x00000033003d7c02 */ /* 0x000fe20008000f00 */
[----:B------:R-:W-:Y:S01]  /*8320*/  HADD2.F32 R45, -RZ, R59.H0_H0 ;  /* 0x2000003bff2d7230 */ /* 0x000fe20000004100 */
[----:B------:R-:W-:Y:S01]  /*8330*/  BSSY.RECONVERGENT B0, `(.L_x_101) ;  /* 0x0000086000007945 */ /* 0x000fe20003800200 */
[----:B------:R-:W-:Y:S02]  /*8340*/  LEA R62, R47, UR50, 0x3 ;  /* 0x000000322f3e7c11 */ /* 0x000fe4000f8e18ff */
[----:B----4-:R-:W2:Y:S04]  /*8350*/  LDTM.x32 R4, tmem[UR4+0x20] ;  /* 0x00002004000479ee */ /* 0x010ea800082c0000 */
[----:B------:R-:W-:Y:S02]  /*8360*/  @P6 LEA R61, R61, UR50, 0x3 ;  /* 0x000000323d3d6c11 */ /* 0x000fe4000f8e18ff */
[----:B------:R-:W-:Y:S02]  /*8370*/  @P6 SHF.L.U32 R63, R85, 0x1f, RZ ;  /* 0x0000001f553f6819 */ /* 0x000fe400000006ff */
[----:B------:R-:W-:Y:S01]  /*8380*/  @P6 IADD3 R61, PT, PT, R61, 0x80, RZ ;  /* 0x000000803d3d6810 */ /* 0x000fe20007ffe0ff */
[C---:B--2---:R-:W-:Y:S01]  /*8390*/  FMUL R0, R38.reuse, R4 ;  /* 0x0000000426007220 */ /* 0x044fe20000400000 */
[C---:B------:R-:W-:Y:S01]  /*83a0*/  FMUL R2, R38.reuse, R5 ;  /* 0x0000000526027220 */ /* 0x040fe20000400000 */
[C---:B------:R-:W-:Y:S01]  /*83b0*/  FMUL R3, R38.reuse, R6 ;  /* 0x0000000626037220 */ /* 0x040fe20000400000 */
[C---:B------:R-:W-:Y:S01]  /*83c0*/  FMUL R7, R38.reuse, R7 ;  /* 0x0000000726077220 */ /* 0x040fe20000400000 */
[C---:B------:R-:W-:Y:S01]  /*83d0*/  FFMA R0, R41.reuse, R40, R0 ;  /* 0x0000002829007223 */ /* 0x040fe20000000000 */
[----:B------:R-:W-:Y:S02]  /*83e0*/  HADD2.F32 R40, -RZ, R49.H0_H0 ;  /* 0x20000031ff287230 */ /* 0x000fe40000004100 */
[C---:B------:R-:W-:Y:S01]  /*83f0*/  FFMA R2, R41.reuse, R43, R2 ;  /* 0x0000002b29027223 */ /* 0x040fe20000000002 */
[C---:B------:R-:W-:Y:S01]  /*8400*/  FMUL R4, R38.reuse, R8 ;  /* 0x0000000826047220 */ /* 0x040fe20000400000 */
[--C-:B------:R-:W-:Y:S02]  /*8410*/  HADD2.F32 R43, -RZ, R51.reuse.H0_H0 ;  /* 0x20000033ff2b7230 */ /* 0x100fe40000004100 */
[----:B------:R-:W-:Y:S01]  /*8420*/  FMUL R5, R38, R9 ;  /* 0x0000000926057220 */ /* 0x000fe20000400000 */
[C---:B------:R-:W-:Y:S01]  /*8430*/  FFMA R3, R41.reuse, R40, R3 ;  /* 0x0000002829037223 */ /* 0x040fe20000000003 */
[----:B------:R-:W-:Y:S01]  /*8440*/  HADD2.F32 R40, -RZ, R50.H0_H0 ;  /* 0x20000032ff287230 */ /* 0x000fe20000004100 */
[----:B------:R-:W-:Y:S01]  /*8450*/  F2FP.F16.F32.PACK_AB R52, R2, R0 ;  /* 0x000000000234723e */ /* 0x000fe200000000ff */
[C---:B------:R-:W-:Y:S01]  /*8460*/  FFMA R7, R41.reuse, R42, R7 ;  /* 0x0000002a29077223 */ /* 0x040fe20000000007 */
[----:B------:R-:W-:Y:S02]  /*8470*/  HADD2.F32 R42, -RZ, R51.H1_H1 ;  /* 0x30000033ff2a7230 */ /* 0x000fe40000004100 */
[C---:B------:R-:W-:Y:S01]  /*8480*/  FMUL R6, R38.reuse, R10 ;  /* 0x0000000a26067220 */ /* 0x040fe20000400000 */
[C---:B------:R-:W-:Y:S01]  /*8490*/  FFMA R4, R41.reuse, R40, R4 ;  /* 0x0000002829047223 */ /* 0x040fe20000000004 */
        /* <DEDUP_REMOVED lines=17> */
[----:B------:R2:W-:Y:S01]  /*85b0*/  STS.128 [R86+0x2000], R52 ;  /* 0x0020003456007388 */ /* 0x0005e20000000c00 */
[----:B------:R-:W-:Y:S01]  /*85c0*/  F2FP.F16.F32.PACK_AB R68, R9, R8 ;  /* 0x000000080944723e */ /* 0x000fe200000000ff */
[C---:B------:R-:W-:Y:S01]  /*85d0*/  FFMA R10, R41.reuse, R43, R10 ;  /* 0x0000002b290a7223 */ /* 0x040fe2000000000a */
[--C-:B------:R-:W-:Y:S02]  /*85e0*/  HADD2.F32 R43, -RZ, R58.reuse.H0_H0 ;  /* 0x2000003aff2b7230 */ /* 0x100fe40000004100 */
[----:B------:R-:W-:Y:S01]  /*85f0*/  FFMA R15, R41, R40, R15 ;  /* 0x00000028290f7223 */ /* 0x000fe2000000000f */
[C---:B------:R-:W-:Y:S01]  /*8600*/  FMUL R12, R38.reuse, R16 ;  /* 0x00000010260c7220 */ /* 0x040fe20000400000 */
[----:B------:R-:W-:Y:S02]  /*8610*/  HADD2.F32 R42, -RZ, R58.H1_H1 ;  /* 0x3000003aff2a7230 */ /* 0x000fe40000004100 */
[C---:B------:R-:W-:Y:S01]  /*8620*/  FMUL R13, R38.reuse, R17 ;  /* 0x00000011260d7220 */ /* 0x040fe20000400000 */
[C---:B------:R-:W-:Y:S01]  /*8630*/  FMUL R14, R38.reuse, R18 ;  /* 0x00000012260e7220 */ /* 0x040fe20000400000 */
[----:B------:R-:W-:Y:S01]  /*8640*/  F2FP.F16.F32.PACK_AB R69, R15, R10 ;  /* 0x0000000a0f45723e */ /* 0x000fe200000000ff */
[C---:B------:R-:W-:Y:S01]  /*8650*/  FFMA R12, R41.reuse, R43, R12 ;  /* 0x0000002b290c7223 */ /* 0x040fe2000000000c */
[----:B------:R-:W-:Y:S02]  /*8660*/  HADD2.F32 R40, -RZ, R59.H1_H1 ;  /* 0x3000003bff287230 */ /* 0x000fe40000004100 */
[C---:B------:R-:W-:Y:S01]  /*8670*/  FFMA R13, R41.reuse, R42, R13 ;  /* 0x0000002a290d7223 */ /* 0x040fe2000000000d */
[C---:B------:R-:W-:Y:S01]  /*8680*/  FMUL R19, R38.reuse, R19 ;  /* 0x0000001326137220 */ /* 0x040fe20000400000 */
[--C-:B------:R-:W-:Y:S02]  /*8690*/  HADD2.F32 R43, -RZ, R64.reuse.H0_H0 ;  /* 0x20000040ff2b7230 */ /* 0x100fe40000004100 */
[C---:B------:R-:W-:Y:S01]  /*86a0*/  FMUL R16, R38.reuse, R20 ;  /* 0x0000001426107220 */ /* 0x040fe20000400000 */
[----:B------:R-:W-:Y:S02]  /*86b0*/  HADD2.F32 R42, -RZ, R64.H1_H1 ;  /* 0x30000040ff2a7230 */ /* 0x000fe40000004100 */
[C---:B------:R-:W-:Y:S01]  /*86c0*/  FMUL R17, R38.reuse, R21 ;  /* 0x0000001526117220 */ /* 0x040fe20000400000 */
[C---:B------:R-:W-:Y:S01]  /*86d0*/  FFMA R14, R41.reuse, R45, R14 ;  /* 0x0000002d290e7223 */ /* 0x040fe2000000000e */
[C---:B------:R-:W-:Y:S01]  /*86e0*/  FFMA R19, R41.reuse, R40, R19 ;  /* 0x0000002829137223 */ /* 0x040fe20000000013 */
[--C-:B------:R-:W-:Y:S02]  /*86f0*/  HADD2.F32 R45, -RZ, R65.reuse.H0_H0 ;  /* 0x20000041ff2d7230 */ /* 0x100fe40000004100 */
[C---:B------:R-:W-:Y:S01]  /*8700*/  FFMA R16, R41.reuse, R43, R16 ;  /* 0x0000002b29107223 */ /* 0x040fe20000000010 */
[C---:B------:R-:W-:Y:S01]  /*8710*/  FMUL R18, R38.reuse, R22 ;  /* 0x0000001626127220 */ /* 0x040fe20000400000 */
[----:B------:R-:W-:Y:S02]  /*8720*/  HADD2.F32 R40, -RZ, R65.H1_H1 ;  /* 0x30000041ff287230 */ /* 0x000fe40000004100 */
[C---:B------:R-:W-:Y:S01]  /*8730*/  FFMA R17, R41.reuse, R42, R17 ;  /* 0x0000002a29117223 */ /* 0x040fe20000000011 */
[C---:B------:R-:W-:Y:S01]  /*8740*/  FMUL R23, R38.reuse, R23 ;  /* 0x0000001726177220 */ /* 0x040fe20000400000 */
[--C-:B------:R-:W-:Y:S02]  /*8750*/  HADD2.F32 R42, -RZ, R66.reuse.H0_H0 ;  /* 0x20000042ff2a7230 */ /* 0x100fe40000004100 */
[C---:B------:R-:W-:Y:S01]  /*8760*/  FMUL R20, R38.reuse, R24 ;  /* 0x0000001826147220 */ /* 0x040fe20000400000 */
[C---:B------:R-:W-:Y:S01]  /*8770*/  FFMA R18, R41.reuse, R45, R18 ;  /* 0x0000002d29127223 */ /* 0x040fe20000000012 */
        /* <DEDUP_REMOVED lines=11> */
[----:B------:R-:W-:Y:S01]  /*8830*/  FFMA R27, R41, R42, R27 ;  /* 0x0000002a291b7223 */ /* 0x000fe2000000001b */
[C---:B------:R-:W-:Y:S01]  /*8840*/  FMUL R24, R38.reuse, R28 ;  /* 0x0000001c26187220 */ /* 0x040fe20000400000 */
[----:B------:R-:W-:Y:S02]  /*8850*/  HADD2.F32 R42, -RZ, R72.H1_H1 ;  /* 0x30000048ff2a7230 */ /* 0x000fe40000004100 */
[C---:B------:R-:W-:Y:S01]  /*8860*/  FMUL R25, R38.reuse, R29 ;  /* 0x0000001d26197220 */ /* 0x040fe20000400000 */
[--C-:B------:R-:W-:Y:S02]  /*8870*/  HADD2.F32 R43, -RZ, R73.reuse.H0_H0 ;  /* 0x20000049ff2b7230 */ /* 0x100fe40000004100 */
[C---:B------:R-:W-:Y:S01]  /*8880*/  FMUL R26, R38.reuse, R30 ;  /* 0x0000001e261a7220 */ /* 0x040fe20000400000 */
[----:B------:R-:W-:Y:S01]  /*8890*/  F2FP.F16.F32.PACK_AB R70, R13, R12 ;  /* 0x0000000c0d46723e */ /* 0x000fe200000000ff */
[----:B------:R-:W-:Y:S01]  /*88a0*/  FFMA R24, R41, R40, R24 ;  /* 0x0000002829187223 */ /* 0x000fe20000000018 */
[----:B------:R-:W-:Y:S01]  /*88b0*/  F2FP.F16.F32.PACK_AB R71, R19, R14 ;  /* 0x0000000e1347723e */ /* 0x000fe200000000ff */
[C---:B------:R-:W-:Y:S01]  /*88c0*/  FFMA R25, R41.reuse, R42, R25 ;  /* 0x0000002a29197223 */ /* 0x040fe20000000019 */
[C---:B------:R-:W-:Y:S01]  /*88d0*/  FFMA R26, R41.reuse, R43, R26 ;  /* 0x0000002b291a7223 */ /* 0x040fe2000000001a */
[----:B------:R-:W-:Y:S02]  /*88e0*/  HADD2.F32 R40, -RZ, R73.H1_H1 ;  /* 0x30000049ff287230 */ /* 0x000fe40000004100 */
[C---:B------:R-:W-:Y:S01]  /*88f0*/  FMUL R31, R38.reuse, R31 ;  /* 0x0000001f261f7220 */ /* 0x040fe20000400000 */
[----:B------:R4:W-:Y:S01]  /*8900*/  STS.128 [R96+0x2010], R68 ;  /* 0x0020104460007388 */ /* 0x0009e20000000c00 */
[--C-:B------:R-:W-:Y:S02]  /*8910*/  HADD2.F32 R43, -RZ, R74.reuse.H0_H0 ;  /* 0x2000004aff2b7230 */ /* 0x100fe40000004100 */
[C---:B------:R-:W-:Y:S01]  /*8920*/  FMUL R28, R38.reuse, R32 ;  /* 0x00000020261c7220 */ /* 0x040fe20000400000 */
[----:B------:R-:W-:Y:S02]  /*8930*/  HADD2.F32 R42, -RZ, R74.H1_H1 ;  /* 0x3000004aff2a7230 */ /* 0x000fe40000004100 */
[C---:B------:R-:W-:Y:S01]  /*8940*/  FMUL R29, R38.reuse, R33 ;  /* 0x00000021261d7220 */ /* 0x040fe20000400000 */
[--C-:B------:R-:W-:Y:S02]  /*8950*/  HADD2.F32 R45, -RZ, R75.reuse.H0_H0 ;  /* 0x2000004bff2d7230 */ /* 0x100fe40000004100 */
[C---:B------:R-:W-:Y:S01]  /*8960*/  FMUL R30, R38.reuse, R34 ;  /* 0x00000022261e7220 */ /* 0x040fe20000400000 */
[----:B------:R-:W-:Y:S02]  /*8970*/  HADD2.F32 R44, -RZ, R75.H1_H1 ;  /* 0x3000004bff2c7230 */ /* 0x000fe40000004100 */
[----:B------:R-:W-:Y:S01]  /*8980*/  FFMA R31, R41, R40, R31 ;  /* 0x00000028291f7223 */ /* 0x000fe2000000001f */
[----:B------:R-:W-:Y:S01]  /*8990*/  FMUL R35, R38, R35 ;  /* 0x0000002326237220 */ /* 0x000fe20000400000 */
[----:B--2---:R-:W-:Y:S01]  /*89a0*/  F2FP.F16.F32.PACK_AB R52, R17, R16 ;  /* 0x000000101134723e */ /* 0x004fe200000000ff */
        /* <DEDUP_REMOVED lines=11> */
[----:B------:R-:W-:Y:S02]  /*8a60*/  F2FP.F16.F32.PACK_AB R111, R35, R30 ;  /* 0x0000001e236f723e */ /* 0x000fe400000000ff */
[----:B-1----:R-:W-:Y:S03]  /*8a70*/  @P6 PRMT R61, R104, 0x654, R61 ;  /* 0x00000654683d6816 */ /* 0x002fe6000000003d */
[----:B------:R4:W-:Y:S01]  /*8a80*/  STS.128 [R99+0x2030], R108 ;  /* 0x0020306c63007388 */ /* 0x0009e20000000c00 */
[----:B------:R-:W-:Y:S01]  /*8a90*/  @!PT LDS RZ, [RZ] ;  /* 0x00000000fffff984 */ /* 0x000fe20000000800 */
[----:B------:R-:W-:Y:S01]  /*8aa0*/  @!PT LDS RZ, [RZ] ;  /* 0x00000000fffff984 */ /* 0x000fe20000000800 */
[----:B------:R-:W-:Y:S01]  /*8ab0*/  @!PT LDS RZ, [RZ] ;  /* 0x00000000fffff984 */ /* 0x000fe20000000800 */
[----:B------:R-:W-:Y:S01]  /*8ac0*/  @!PT LDS RZ, [RZ] ;  /* 0x00000000fffff984 */ /* 0x000fe20000000800 */
[----:B------:R1:W-:Y:S07]  /*8ad0*/  MEMBAR.ALL.CTA ;  /* 0x0000000000007992 */ /* 0x0003ee0000008000 */
[----:B-1----:R-:W1:Y:S02]  /*8ae0*/  FENCE.VIEW.ASYNC.S ;  /* 0x00000000000073c6 */ /* 0x002e640000000000 */
[----:B-1----:R-:W-:Y:S06]  /*8af0*/  BAR.SYNC.DEFER_BLOCKING 0x1, 0x80 ;  /* 0x0042000000007b1d */ /* 0x002fec0000010000 */
[----:B------:R-:W-:Y:S05]  /*8b00*/  @P0 BRA `(.L_x_102) ;  /* 0x0000000000200947 */ /* 0x000fea0003800000 */
[----:B------:R-:W1:Y:S01]  /*8b10*/  LDCU.64 UR6, c[0x0][0x348] ;  /* 0x00006900ff0677ac */ /* 0x000e620008000a00 */
[----:B------:R-:W-:Y:S02]  /*8b20*/  UIADD3 UR40, UPT, UPT, UR50, 0x2200, URZ ;  /* 0x0000220032287890 */ /* 0x000fe4000fffe0ff */
[----:B------:R-:W-:Y:S02]  /*8b30*/  UIADD3 UR41, UPT, UPT, UR52, 0x20, URZ ;  /* 0x0000002034297890 */ /* 0x000fe4000fffe0ff */
[----:B-1----:R-:W-:Y:S04]  /*8b40*/  UIADD3 UR4, UP0, UPT, UR6, 0x780, URZ ;  /* 0x0000078006047890 */ /* 0x002fe8000ff1e0ff */
[----:B------:R-:W-:Y:S09]  /*8b50*/  UIADD3.X UR5, UPT, UPT, URZ, UR7, URZ, UP0, !UPT ;  /* 0x00000007ff057290 */ /* 0x000ff200087fe4ff */
[----:B------:R1:W-:Y:S01]  /*8b60*/  UTMASTG.5D [UR40], [UR4] ;  /* 0x00000028040073b5 */ /* 0x0003e20008020000 */
[----:B------:R0:W-:Y:S01]  /*8b70*/  UTMACMDFLUSH ;  /* 0x00000000000079b7 */ /* 0x0001e20000000000 */
[----:B-1----:R-:W-:Y:S04]  /*8b80*/  DEPBAR.LE SB0, 0x1 ;  /* 0x000080400000791a */ /* 0x002fe80000000000 */
.L_x_102:
[----:B------:R-:W-:Y:S05]  /*8b90*/  BSYNC.RECONVERGENT B0 ;  /* 0x0000000000007941 */ /* 0x000fea0003800200 */
.L_x_101:
[----:B------:R-:W-:Y:S01]  /*8ba0*/  BAR.SYNC.DEFER_BLOCKING 0x1, 0x80 ;  /* 0x0042000000007b1d */ /* 0x000fe20000010000 */
[----:B------:R-:W-:Y:S04]  /*8bb0*/  UIADD3 UR4, UPT, UPT, UR51, 0x1, URZ ;  /* 0x0000000133047890 */ /* 0x000fe8000fffe0ff */
[----:B------:R-:W-:Y:S04]  /*8bc0*/  UISETP.NE.AND UP0, UPT, UR4, 0x4, UPT ;  /* 0x000000040400788c */ /* 0x000fe8000bf05270 */
[----:B------:R-:W-:Y:S01]  /*8bd0*/  USEL UR49, UR4, URZ, UP0 ;  /* 0x000000ff04317287 */ /* 0x000fe20008000000 */
[----:B------:R1:W-:Y:S01]  /*8be0*/  @P6 SYNCS.ARRIVE.TRANS64.RED.A1T0 RZ, [R61+URZ], RZ ;  /* 0x000000ff3dff69a7 */ /* 0x0003e200081004ff */
[----:B------:R-:W-:Y:S01]  /*8bf0*/  BSSY B1, `(.L_x_103) ;  /* 0x0000017000017945 */ /* 0x000fe20003800000 */
[----:B------:R-:W2:Y:S02]  /*8c00*/  @P6 SYNCS.PHASECHK.TRANS64.TRYWAIT P0, [R62+URZ+0x60], R63 ;  /* 0x0000603f3e0065a7 */ /* 0x000ea400080011ff */
[----:B--2---:R-:W-:Y:S01]  /*8c10*/  @P6 SEL R46, RZ, 0x1, !P0 ;  /* 0x00000001ff2e6807 */ /* 0x004fe20004000000 */
[----:B-1----:R-:W-:Y:S06]  /*8c20*/  @!P6 BRA `(.L_x_104) ;  /* 0x00000000004ce947 */ /* 0x002fec0003800000 */
        /* <DEDUP_REMOVED lines=9> */
[----:B------:R-:W-:Y:S04]  /*8cc0*/  SHF.L.U32 R5, R85, 0x1f, RZ ;  /* 0x0000001f55057819 */ /* 0x000fe800000006ff */
[----:B------:R-:W1:Y:S02]  /*8cd0*/  SYNCS.PHASECHK.TRANS64.TRYWAIT P0, [R62+URZ+0x60], R5 ;  /* 0x000060053e0075a7 */ /* 0x000e6400080011ff */
[----:B-1----:R-:W-:Y:S05]  /*8ce0*/  @!P0 BRA `(.L_x_107) ;  /* 0x0000002400308947 */ /* 0x002fea0003800000 */
.L_x_106:
[----:B------:R-:W-:Y:S05]  /*8cf0*/  BSYNC B0 ;  /* 0x0000000000007941 */ /* 0x000fea0003800000 */
.L_x_105:
[----:B------:R-:W-:Y:S02]  /*8d00*/  ISETP.NE.AND P0, PT, R60, RZ, PT ;  /* 0x000000ff3c00720c */ /* 0x000fe40003f05270 */
[----:B------:R-:W-:Y:S11]  /*8d10*/  IADD3 R47, PT, PT, R47, 0x1, RZ ;  /* 0x000000012f2f7810 */ /* 0x000ff60007ffe0ff */
[----:B------:R2:W1:Y:S04]  /*8d20*/  @P0 LDS.128 R48, [R4] ;  /* 0x0000000004300984 */ /* 0x0004680000000c00 */
[----:B------:R2:W1:Y:S04]  /*8d30*/  @P0 LDS.128 R56, [R3+0x10] ;  /* 0x0000100003380984 */ /* 0x0004680000000c00 */
[----:B------:R2:W1:Y:S04]  /*8d40*/  @P0 LDS.128 R64, [R2+0x20] ;  /* 0x0000200002400984 */ /* 0x0004680000000c00 */
[----:B------:R2:W1:Y:S02]  /*8d50*/  @P0 LDS.128 R72, [R0+0x30] ;  /* 0x0000300000480984 */ /* 0x0004640000000c00 */
.L_x_104:
[----:B------:R-:W-:Y:S05]  /*8d60*/  BSYNC B1 ;  /* 0x0000000000017941 */ /* 0x000fea0003800000 */
.L_x_103:
[----:B--2---:R-:W-:Y:S05]  /*8d70*/  VIADD R3, R39, 0x40 ;  /* 0x0000004027037836 */ /* 0x004fea0000000000 */
[----:B------:R-:W-:Y:S04]  /*8d80*/  SHF.R.U32.HI R3, RZ, 0x15, R3 ;  /* 0x00000015ff037819 */ /* 0x000fe80000011603 */
[----:B------:R-:W-:Y:S11]  /*8d90*/  LOP3.LUT P0, RZ, R3, 0x3, R90, 0x48, !PT ;  /* 0x0000000303ff7812 */ /* 0x000ff6000780485a */
[----:B------:R-:W-:Y:S02]  /*8da0*/  @!UPT UIADD3 URZ, UPT, UPT, URZ, URZ, URZ ;  /* 0x000000fffffff290 */ /* 0x000fe4000fffe0ff */
[----:B------:R-:W-:Y:S05]  /*8db0*/  @!P0 BRA `(.L_x_108) ;  /* 0x0000000000408947 */ /* 0x000fea0003800000 */
[----:B------:R-:W1:Y:S01]  /*8dc0*/  LDCU.64 UR8, c[0x4][0x70] ;  /* 0x01000e00ff0877ac */ /* 0x000e620008000a00 */
[----:B------:R-:W-:Y:S01]  /*8dd0*/  MOV R3, 0x0 ;  /* 0x0000000000037802 */ /* 0x000fe20000000f00 */
[----:B------:R-:W-:Y:S02]  /*8de0*/  HFMA2 R12, -RZ, RZ, 0, 5.9604644775390625e-08 ;  /* 0x00000001ff0c7431 */ /* 0x000fe400000001ff */
[----:B------:R-:W-:Y:S02]  /*8df0*/  IMAD.MOV.U32 R8, RZ, RZ, 0x192 ;  /* 0x00000192ff087424 */ /* 0x000fe400078e00ff */
[----:B------:R-:W-:Y:S01]  /*8e00*/  IMAD.MOV.U32 R13, RZ, RZ, RZ ;  /* 0x000000ffff0d7224 */ /* 0x000fe200078e00ff */
[----:B------:R-:W2:Y:S01]  /*8e10*/  LDCU.64 UR6, c[0x4][0x78] ;  /* 0x01000f00ff0677ac */ /* 0x000ea20008000a00 */
[----:B------:R-:W3:Y:S01]  /*8e20*/  LDC.64 R2, c[0x4][R3] ;  /* 0x0100000003027b82 */ /* 0x000ee20000000a00 */
[----:B------:R-:W5:Y:S01]  /*8e30*/  LDCU.64 UR4, c[0x4][0x10] ;  /* 0x01000200ff0477ac */ /* 0x000f620008000a00 */
[----:B-1----:R-:W-:Y:S01]  /*8e40*/  MOV R5, UR9 ;  /* 0x0000000900057c02 */ /* 0x002fe20008000f00 */
[----:B------:R-:W-:Y:S01]  /*8e50*/  IMAD.U32 R4, RZ, RZ, UR8 ;  /* 0x00000008ff047e24 */ /* 0x000fe2000f8e00ff */
[----:B--2---:R-:W-:Y:S01]  /*8e60*/  MOV R7, UR7 ;  /* 0x0000000700077c02 */ /* 0x004fe20008000f00 */
[----:B------:R-:W-:Y:S01]  /*8e70*/  IMAD.U32 R6, RZ, RZ, UR6 ;  /* 0x00000006ff067e24 */ /* 0x000fe2000f8e00ff */
[----:B-----5:R-:W-:Y:S01]  /*8e80*/  MOV R11, UR5 ;  /* 0x00000005000b7c02 */ /* 0x020fe20008000f00 */
[----:B------:R-:W-:Y:S02]  /*8e90*/  IMAD.U32 R10, RZ, RZ, UR4 ;  /* 0x00000004ff0a7e24 */ /* 0x000fe4000f8e00ff */
[----:B------:R-:W-:Y:S07]  /*8ea0*/  LEPC R20, `(.L_x_108) ;  /* 0x000000001014794e */ /* 0x000fee0000000000 */
[----:B---34-:R-:W-:Y:S05]  /*8eb0*/  CALL.ABS.NOINC R2 ;  /* 0x0000000002007343 */ /* 0x018fea0003c00000 */
.L_x_108:
[----:B------:R-:W-:Y:S05]  /*8ec0*/  WARPSYNC.ALL ;  /* 0x0000000000007948 */ /* 0x000fea0003800000 */
[----:B------:R-:W-:Y:S01]  /*8ed0*/  R2UR UR4, R39 ;  /* 0x00000000270472ca */ /* 0x000fe200000e0000 */
[--C-:B-1----:R-:W-:Y:S01]  /*8ee0*/  HADD2.F32 R40, -RZ, R48.reuse.H0_H0 ;  /* 0x20000030ff287230 */ /* 0x102fe20000004100 */
[----:B------:R-:W-:Y:S01]  /*8ef0*/  ISETP.NE.AND P6, PT, R98, RZ, PT ;  /* 0x000000ff6200720c */ /* 0x000fe20003fc5270 */
[----:B------:R-:W-:Y:S01]  /*8f00*/  HADD2.F32 R43, -RZ, R48.H1_H1 ;  /* 0x30000030ff2b7230 */ /* 0x000fe20000004100 */
[----:B------:R-:W-:Y:S01]  /*8f10*/  ISETP.NE.AND P0, PT, R88, RZ, PT ;  /* 0x000000ff5800720c */ /* 0x000fe20003f05270 */
[----:B------:R-:W-:Y:S01]  /*8f20*/  HADD2.F32 R42, -RZ, R49.H0_H0 ;  /* 0x20000031ff2a7230 */ /* 0x000fe20000004100 */
[----:B------:R-:W-:Y:S01]  /*8f30*/  MOV R61, UR49 ;  /* 0x00000031003d7c02 */ /* 0x000fe20008000f00 */
[--C-:B------:R-:W-:Y:S01]  /*8f40*/  HADD2.F32 R45, -RZ, R51.reuse.H0_H0 ;  /* 0x20000033ff2d7230 */ /* 0x100fe20000004100 */
[----:B------:R-:W-:Y:S01]  /*8f50*/  BSSY.RECONVERGENT B0, `(.L_x_109) ;  /* 0x0000087000007945 */ /* 0x000fe20003800200 */
[----:B------:R-:W-:Y:S01]  /*8f60*/  HADD2.F32 R44, -RZ, R51.H1_H1 ;  /* 0x30000033ff2c7230 */ /* 0x000fe20000004100 */
[----:B------:R-:W-:Y:S03]  /*8f70*/  LEA R62, R47, UR50, 0x3 ;  /* 0x000000322f3e7c11 */ /* 0x000fe6000f8e18ff */
[----:B------:R-:W1:Y:S02]  /*8f80*/  LDTM.x32 R4, tmem[UR4+0x40] ;  /* 0x00004004000479ee */ /* 0x000e6400082c0000 */
[----:B------:R-:W-:Y:S02]  /*8f90*/  @P6 LEA R61, R61, UR50, 0x3 ;  /* 0x000000323d3d6c11 */ /* 0x000fe4000f8e18ff */
[----:B------:R-:W-:Y:S02]  /*8fa0*/  @P6 SHF.L.U32 R63, R85, 0x1f, RZ ;  /* 0x0000001f553f6819 */ /* 0x000fe400000006ff */
[----:B------:R-:W-:Y:S04]  /*8fb0*/  @P6 IADD3 R61, PT, PT, R61, 0x80, RZ ;  /* 0x000000803d3d6810 */ /* 0x000fe80007ffe0ff */
[----:B------:R-:W-:Y:S01]  /*8fc0*/  @P6 PRMT R61, R104, 0x654, R61 ;  /* 0x00000654683d6816 */ /* 0x000fe2000000003d */
[C---:B-1----:R-:W-:Y:S01]  /*8fd0*/  FMUL R0, R38.reuse, R4 ;  /* 0x0000000426007220 */ /* 0x042fe20000400000 */
[C---:B------:R-:W-:Y:S01]  /*8fe0*/  FMUL R2, R38.reuse, R5 ;  /* 0x0000000526027220 */ /* 0x040fe20000400000 */
[C---:B------:R-:W-:Y:S01]  /*8ff0*/  FMUL R3, R38.reuse, R6 ;  /* 0x0000000626037220 */ /* 0x040fe20000400000 */
[C---:B------:R-:W-:Y:S01]  /*9000*/  FMUL R7, R38.reuse, R7 ;  /* 0x0000000726077220 */ /* 0x040fe20000400000 */
[C---:B------:R-:W-:Y:S01]  /*9010*/  FFMA R0, R41.reuse, R40, R0 ;  /* 0x0000002829007223 */ /* 0x040fe20000000000 */
[----:B------:R-:W-:Y:S02]  /*9020*/  HADD2.F32 R40, -RZ, R49.H1_H1 ;  /* 0x30000031ff287230 */ /* 0x000fe40000004100 */
[C---:B------:R-:W-:Y:S01]  /*9030*/  FFMA R2, R41.reuse, R43, R2 ;  /* 0x0000002b29027223 */ /* 0x040fe20000000002 */
[C---:B------:R-:W-:Y:S01]  /*9040*/  FFMA R3, R41.reuse, R42, R3 ;  /* 0x0000002a29037223 */ /* 0x040fe20000000003 */
[--C-:B------:R-:W-:Y:S02]  /*9050*/  HADD2.F32 R43, -RZ, R50.reuse.H0_H0 ;  /* 0x20000032ff2b7230 */ /* 0x100fe40000004100 */
[----:B------:R-:W-:Y:S01]  /*9060*/  FMUL R4, R38, R8 ;  /* 0x0000000826047220 */ /* 0x000fe20000400000 */
[----:B------:R-:W-:Y:S01]  /*9070*/  HADD2.F32 R42, -RZ, R50.H1_H1 ;  /* 0x30000032ff2a7230 */ /* 0x000fe20000004100 */
[----:B----4-:R-:W-:Y:S01]  /*9080*/  F2FP.F16.F32.PACK_AB R68, R2, R0 ;  /* 0x000000000244723e */ /* 0x010fe200000000ff */
[C---:B------:R-:W-:Y:S01]  /*9090*/  FFMA R7, R41.reuse, R40, R7 ;  /* 0x0000002829077223 */ /* 0x040fe20000000007 */
[----:B------:R-:W-:Y:S01]  /*90a0*/  FFMA R4, R41, R43, R4 ;  /* 0x0000002b29047223 */ /* 0x000fe20000000004 */
[C---:B------:R-:W-:Y:S01]  /*90b0*/  FMUL R5, R38.reuse, R9 ;  /* 0x0000000926057220 */ /* 0x040fe20000400000 */
[C---:B------:R-:W-:Y:S01]  /*90c0*/  FMUL R6, R38.reuse, R10 ;  /* 0x0000000a26067220 */ /* 0x040fe20000400000 */
[C---:B------:R-:W-:Y:S01]  /*90d0*/  FMUL R11, R38.reuse, R11 ;  /* 0x0000000b260b7220 */ /* 0x040fe20000400000 */
[--C-:B------:R-:W-:Y:S01]  /*90e0*/  HADD2.F32 R40, -RZ, R56.reuse.H0_H0 ;  /* 0x20000038ff287230 */ /* 0x100fe20000004100 */
[----:B------:R-:W-:Y:S01]  /*90f0*/  F2FP.F16.F32.PACK_AB R69, R7, R3 ;  /* 0x000000030745723e */ /* 0x000fe200000000ff */
[C---:B------:R-:W-:Y:S01]  /*9100*/  FFMA R5, R41.reuse, R42, R5 ;  /* 0x0000002a29057223 */ /* 0x040fe20000000005 */
[C---:B------:R-:W-:Y:S01]  /*9110*/  FFMA R6, R41.reuse, R45, R6 ;  /* 0x0000002d29067223 */ /* 0x040fe20000000006 */
[----:B------:R-:W-:Y:S01]  /*9120*/  FFMA R11, R41, R44, R11 ;  /* 0x0000002c290b7223 */ /* 0x000fe2000000000b */
[C---:B------:R-:W-:Y:S01]  /*9130*/  FMUL R8, R38.reuse, R12 ;  /* 0x0000000c26087220 */ /* 0x040fe20000400000 */
[----:B------:R-:W-:Y:S01]  /*9140*/  HADD2.F32 R42, -RZ, R56.H1_H1 ;  /* 0x30000038ff2a7230 */ /* 0x000fe20000004100 */
[----:B------:R-:W-:Y:S01]  /*9150*/  F2FP.F16.F32.PACK_AB R70, R5, R4 ;  /* 0x000000040546723e */ /* 0x000fe200000000ff */
[C---:B------:R-:W-:Y:S01]  /*9160*/  FMUL R9, R38.reuse, R13 ;  /* 0x0000000d26097220 */ /* 0x040fe20000400000 */
[----:B------:R-:W-:Y:S01]  /*9170*/  F2FP.F16.F32.PACK_AB R71, R11, R6 ;  /* 0x000000060b47723e */ /* 0x000fe200000000ff */
[C---:B------:R-:W-:Y:S01]  /*9180*/  FFMA R8, R41.reuse, R40, R8 ;  /* 0x0000002829087223 */ /* 0x040fe20000000008 */
[--C-:B------:R-:W-:Y:S02]  /*9190*/  HADD2.F32 R43, -RZ, R57.reuse.H0_H0 ;  /* 0x20000039ff2b7230 */ /* 0x100fe40000004100 */
[----:B------:R-:W-:Y:S01]  /*91a0*/  FFMA R9, R41, R42, R9 ;  /* 0x0000002a29097223 */ /* 0x000fe20000000009 */
[C---:B------:R-:W-:Y:S01]  /*91b0*/  FMUL R10, R38.reuse, R14 ;  /* 0x0000000e260a7220 */ /* 0x040fe20000400000 */
[----:B------:R1:W-:Y:S01]  /*91c0*/  STS.128 [R86+0x4000], R68 ;  /* 0x0040004456007388 */ /* 0x0003e20000000c00 */
[----:B------:R-:W-:Y:S02]  /*91d0*/  HADD2.F32 R40, -RZ, R57.H1_H1 ;  /* 0x30000039ff287230 */ /* 0x000fe40000004100 */
[C---:B------:R-:W-:Y:S01]  /*91e0*/  FMUL R15, R38.reuse, R15 ;  /* 0x0000000f260f7220 */ /* 0x040fe20000400000 */
        /* <DEDUP_REMOVED lines=14> */
[C---:B------:R-:W-:Y:S01]  /*92d0*/  FMUL R16, R38.reuse, R20 ;  /* 0x0000001426107220 */ /* 0x040fe20000400000 */
[C---:B------:R-:W-:Y:S01]  /*92e0*/  FFMA R14, R41.reuse, R43, R14 ;  /* 0x0000002b290e7223 */ /* 0x040fe2000000000e */
[--C-:B------:R-:W-:Y:S02]  /*92f0*/  HADD2.F32 R43, -RZ, R64.reuse.H0_H0 ;  /* 0x20000040ff2b7230 */ /* 0x100fe40000004100 */
        /* <DEDUP_REMOVED lines=22> */
[----:B------:R-:W-:Y:S01]  /*9460*/  FFMA R27, R41, R42, R27 ;  /* 0x0000002a291b7223 */ /* 0x000fe2000000001b */
[--C-:B------:R-:W-:Y:S02]  /*9470*/  HADD2.F32 R40, -RZ, R72.reuse.H0_H0 ;  /* 0x20000048ff287230 */ /* 0x100fe40000004100 */
        /* <DEDUP_REMOVED lines=22> */
[----:B-1----:R-:W-:Y:S01]  /*95e0*/  F2FP.F16.F32.PACK_AB R68, R17, R16 ;  /* 0x000000101144723e */ /* 0x002fe200000000ff */
        /* <DEDUP_REMOVED lines=29> */
.L_x_110:
[----:B------:R-:W-:Y:S05]  /*97c0*/  BSYNC.RECONVERGENT B0 ;  /* 0x0000000000007941 */ /* 0x000fea0003800200 */
.L_x_109:
[----:B------:R-:W-:Y:S01]  /*97d0*/  BAR.SYNC.DEFER_BLOCKING 0x1, 0x80 ;  /* 0x0042000000007b1d */ /* 0x000fe20000010000 */
[----:B------:R-:W-:Y:S04]  /*97e0*/  UIADD3 UR4, UPT, UPT, UR49, 0x1, URZ ;  /* 0x0000000131047890 */ /* 0x000fe8000fffe0ff */
[----:B------:R-:W-:Y:S04]  /*97f0*/  UISETP.NE.AND UP0, UPT, UR4, 0x4, UPT ;  /* 0x000000040400788c */ /* 0x000fe8000bf05270 */
[----:B------:R-:W-:Y:S01]  /*9800*/  USEL UR51, UR4, URZ, UP0 ;  /* 0x000000ff04337287 */ /* 0x000fe20008000000 */
[----:B------:R1:W-:Y:S01]  /*9810*/  @P6 SYNCS.ARRIVE.TRANS64.RED.A1T0 RZ, [R61+URZ], RZ ;  /* 0x000000ff3dff69a7 */ /* 0x0003e200081004ff */
[----:B------:R-:W-:Y:S01]  /*9820*/  BSSY B1, `(.L_x_111) ;  /* 0x0000017000017945 */ /* 0x000fe20003800000 */
[----:B------:R-:W4:Y:S02]  /*9830*/  @P6 SYNCS.PHASECHK.TRANS64.TRYWAIT P0, [R62+URZ+0x60], R63 ;  /* 0x0000603f3e0065a7 */ /* 0x000f2400080011ff */
[----:B----4-:R-:W-:Y:S01]  /*9840*/  @P6 SEL R46, RZ, 0x1, !P0 ;  /* 0x00000001ff2e6807 */ /* 0x010fe20004000000 */
        /* <DEDUP_REMOVED lines=13> */
.L_x_114:
[----:B------:R-:W-:Y:S05]  /*9920*/  BSYNC B0 ;  /* 0x0000000000007941 */ /* 0x000fea0003800000 */
.L_x_113:
[----:B------:R-:W-:Y:S11]  /*9930*/  ISETP.NE.AND P0, PT, R60, RZ, PT ;  /* 0x000000ff3c00720c */ /* 0x000ff60003f05270 */
[----:B------:R-:W-:Y:S02]  /*9940*/  @!UPT UIADD3 URZ, UPT, UPT, URZ, URZ, URZ ;  /* 0x000000fffffff290 */ /* 0x000fe4000fffe0ff */
[----:B------:R4:W1:Y:S04]  /*9950*/  @P0 LDS.128 R48, [R3] ;  /* 0x0000000003300984 */ /* 0x0008680000000c00 */
[----:B------:R4:W1:Y:S04]  /*9960*/  @P0 LDS.128 R56, [R2+0x10] ;  /* 0x0000100002380984 */ /* 0x0008680000000c00 */
[----:B------:R4:W1:Y:S04]  /*9970*/  @P0 LDS.128 R64, [R0+0x20] ;  /* 0x0000200000400984 */ /* 0x0008680000000c00 */
[----:B------:R4:W1:Y:S02]  /*9980*/  @P0 LDS.128 R72, [R47+0x30] ;  /* 0x000030002f480984 */ /* 0x0008640000000c00 */
.L_x_112:
[----:B------:R-:W-:Y:S05]  /*9990*/  BSYNC B1 ;  /* 0x0000000000017941 */ /* 0x000fea0003800000 */
.L_x_111:
[----:B----4-:R-:W-:Y:S05]  /*99a0*/  VIADD R3, R39, 0x60 ;  /* 0x0000006027037836 */ /* 0x010fea0000000000 */
        /* <DEDUP_REMOVED lines=9> */
[----:B------:R-:W4:Y:S01]  /*9a40*/  LDCU.64 UR6, c[0x4][0x78] ;  /* 0x01000f00ff0677ac */ /* 0x000f220008000a00 */
[----:B------:R-:W2:Y:S01]  /*9a50*/  LDC.64 R2, c[0x4][R3] ;  /* 0x0100000003027b82 */ /* 0x000ea20000000a00 */
[----:B------:R-:W5:Y:S01]  /*9a60*/  LDCU.64 UR4, c[0x4][0x10] ;  /* 0x01000200ff0477ac */ /* 0x000f620008000a00 */
[----:B-1----:R-:W-:Y:S01]  /*9a70*/  MOV R5, UR9 ;  /* 0x0000000900057c02 */ /* 0x002fe20008000f00 */
[----:B------:R-:W-:Y:S01]  /*9a80*/  IMAD.U32 R4, RZ, RZ, UR8 ;  /* 0x00000008ff047e24 */ /* 0x000fe2000f8e00ff */
[----:B----4-:R-:W-:Y:S01]  /*9a90*/  MOV R7, UR7 ;  /* 0x0000000700077c02 */ /* 0x010fe20008000f00 */
[----:B------:R-:W-:Y:S01]  /*9aa0*/  IMAD.U32 R6, RZ, RZ, UR6 ;  /* 0x00000006ff067e24 */ /* 0x000fe2000f8e00ff */
[----:B-----5:R-:W-:Y:S01]  /*9ab0*/  MOV R11, UR5 ;  /* 0x00000005000b7c02 */ /* 0x020fe20008000f00 */
[----:B------:R-:W-:Y:S02]  /*9ac0*/  IMAD.U32 R10, RZ, RZ, UR4 ;  /* 0x00000004ff0a7e24 */ /* 0x000fe4000f8e00ff */
[----:B------:R-:W-:Y:S07]  /*9ad0*/  LEPC R20, `(.L_x_116) ;  /* 0x000000001014794e */ /* 0x000fee0000000000 */
[----:B--23--:R-:W-:Y:S05]  /*9ae0*/  CALL.ABS.NOINC R2 ;  /* 0x0000000002007343 */ /* 0x00cfea0003c00000 */
.L_x_116:
[----:B------:R-:W-:Y:S01]  /*9af0*/  ISETP.NE.AND P0, PT, R88, RZ, PT ;  /* 0x000000ff5800720c */ /* 0x000fe20003f05270 */
[----:B------:R-:W-:Y:S05]  /*9b00*/  WARPSYNC.ALL ;  /* 0x0000000000007948 */ /* 0x000fea0003800000 */
[----:B------:R-:W-:Y:S01]  /*9b10*/  R2UR UR4, R39 ;  /* 0x00000000270472ca */ /* 0x000fe200000e0000 */
[----:B------:R-:W4:Y:S01]  /*9b20*/  S2UR UR6, SR_CgaCtaId ;  /* 0x00000000000679c3 */ /* 0x000f220000008800 */
[----:B------:R-:W-:Y:S01]  /*9b30*/  R2UR UR5, R100 ;  /* 0x00000000640572ca */ /* 0x000fe200000e0000 */
[--C-:B-1----:R-:W-:Y:S01]  /*9b40*/  HADD2.F32 R40, -RZ, R48.reuse.H0_H0 ;  /* 0x20000030ff287230 */ /* 0x102fe20000004100 */
[----:B------:R-:W-:Y:S01]  /*9b50*/  BSSY.RECONVERGENT B0, `(.L_x_117) ;  /* 0x0000089000007945 */ /* 0x000fe20003800200 */
[----:B------:R-:W-:Y:S02]  /*9b60*/  HADD2.F32 R42, -RZ, R48.H1_H1 ;  /* 0x30000030ff2a7230 */ /* 0x000fe40000004100 */
[--C-:B------:R-:W-:Y:S02]  /*9b70*/  HADD2.F32 R43, -RZ, R49.reuse.H0_H0 ;  /* 0x20000031ff2b7230 */ /* 0x100fe40000004100 */
[----:B------:R-:W-:Y:S02]  /*9b80*/  HADD2.F32 R44, -RZ, R49.H1_H1 ;  /* 0x30000031ff2c7230 */ /* 0x000fe40000004100 */
[--C-:B------:R-:W-:Y:S02]  /*9b90*/  HADD2.F32 R45, -RZ, R50.reuse.H0_H0 ;  /* 0x20000032ff2d7230 */ /* 0x100fe40000004100 */
[----:B------:R-:W1:Y:S01]  /*9ba0*/  LDTM.x32 R4, tmem[UR4+0x60] ;  /* 0x00006004000479ee */ /* 0x000e6200082c0000 */
[----:B------:R-:W-:Y:S01]  /*9bb0*/  NOP ;  /* 0x0000000000007918 */ /* 0x000fe20000000000 */
[----:B------:R-:W-:Y:S01]  /*9bc0*/  UIADD3 UR4, UPT, UPT, UR5, 0xd0, URZ ;  /* 0x000000d005047890 */ /* 0x000fe2000fffe0ff */
[----:B------:R-:W-:Y:S02]  /*9bd0*/  HADD2.F32 R46, -RZ, R50.H1_H1 ;  /* 0x30000032ff2e7230 */ /* 0x000fe40000004100 */
[--C-:B------:R-:W-:Y:S02]  /*9be0*/  HADD2.F32 R47, -RZ, R51.reuse.H0_H0 ;  /* 0x20000033ff2f7230 */ /* 0x100fe40000004100 */
[----:B------:R-:W-:Y:S02]  /*9bf0*/  HADD2.F32 R49, -RZ, R51.H1_H1 ;  /* 0x30000033ff317230 */ /* 0x000fe40000004100 */
[--C-:B------:R-:W-:Y:S02]  /*9c00*/  HADD2.F32 R48, -RZ, R56.reuse.H0_H0 ;  /* 0x20000038ff307230 */ /* 0x100fe40000004100 */
[----:B------:R-:W-:Y:S02]  /*9c10*/  HADD2.F32 R51, -RZ, R56.H1_H1 ;  /* 0x30000038ff337230 */ /* 0x000fe40000004100 */
[--C-:B------:R-:W-:Y:S02]  /*9c20*/  HADD2.F32 R50, -RZ, R57.reuse.H0_H0 ;  /* 0x20000039ff327230 */ /* 0x100fe40000004100 */
[----:B--2---:R-:W-:Y:S02]  /*9c30*/  HADD2.F32 R52, -RZ, R57.H1_H1 ;  /* 0x30000039ff347230 */ /* 0x004fe40000004100 */
[--C-:B------:R-:W-:Y:S02]  /*9c40*/  HADD2.F32 R53, -RZ, R58.reuse.H0_H0 ;  /* 0x2000003aff357230 */ /* 0x100fe40000004100 */
[----:B------:R-:W-:Y:S02]  /*9c50*/  HADD2.F32 R54, -RZ, R58.H1_H1 ;  /* 0x3000003aff367230 */ /* 0x000fe40000004100 */
[--C-:B------:R-:W-:Y:S02]  /*9c60*/  HADD2.F32 R55, -RZ, R59.reuse.H0_H0 ;  /* 0x2000003bff377230 */ /* 0x100fe40000004100 */
[----:B------:R-:W-:Y:S01]  /*9c70*/  HADD2.F32 R56, -RZ, R59.H1_H1 ;  /* 0x3000003bff387230 */ /* 0x000fe20000004100 */
[----:B----4-:R-:W-:Y:S01]  /*9c80*/  UPRMT UR4, UR6, 0x654, UR4 ;  /* 0x0000065406047896 */ /* 0x010fe20008000004 */
[C---:B-1----:R-:W-:Y:S01]  /*9c90*/  FMUL R4, R38.reuse, R4 ;  /* 0x0000000426047220 */ /* 0x042fe20000400000 */
[C---:B------:R-:W-:Y:S01]  /*9ca0*/  FMUL R5, R38.reuse, R5 ;  /* 0x0000000526057220 */ /* 0x040fe20000400000 */
[C---:B------:R-:W-:Y:S01]  /*9cb0*/  FMUL R6, R38.reuse, R6 ;  /* 0x0000000626067220 */ /* 0x040fe20000400000 */
[C---:B------:R-:W-:Y:S01]  /*9cc0*/  FMUL R7, R38.reuse, R7 ;  /* 0x0000000726077220 */ /* 0x040fe20000400000 */
[C---:B------:R-:W-:Y:S01]  /*9cd0*/  FFMA R4, R41.reuse, R40, R4 ;  /* 0x0000002829047223 */ /* 0x040fe20000000004 */
[C---:B------:R-:W-:Y:S01]  /*9ce0*/  FFMA R5, R41.reuse, R42, R5 ;  /* 0x0000002a29057223 */ /* 0x040fe20000000005 */
[C---:B------:R-:W-:Y:S01]  /*9cf0*/  FFMA R6, R41.reuse, R43, R6 ;  /* 0x0000002b29067223 */ /* 0x040fe20000000006 */
[----:B------:R-:W-:Y:S01]  /*9d00*/  FFMA R7, R41, R44, R7 ;  /* 0x0000002c29077223 */ /* 0x000fe20000000007 */
[----:B------:R-:W-:Y:S01]  /*9d10*/  SYNCS.ARRIVE.TRANS64.RED.A1T0 RZ, [UR4], RZ ;  /* 0x000000ffffff79a7 */ /* 0x000fe20008100404 */
[C---:B------:R-:W-:Y:S01]  /*9d20*/  FMUL R8, R38.reuse, R8 ;  /* 0x0000000826087220 */ /* 0x040fe20000400000 */
[----:B------:R-:W-:Y:S01]  /*9d30*/  F2FP.F16.F32.PACK_AB R100, R5, R4 ;  /* 0x000000040564723e */ /* 0x000fe200000000ff */
[C---:B------:R-:W-:Y:S01]  /*9d40*/  FMUL R9, R38.reuse, R9 ;  /* 0x0000000926097220 */ /* 0x040fe20000400000 */
[----:B------:R-:W-:Y:S01]  /*9d50*/  F2FP.F16.F32.PACK_AB R101, R7, R6 ;  /* 0x000000060765723e */ /* 0x000fe200000000ff */
[C---:B------:R-:W-:Y:S01]  /*9d60*/  FFMA R8, R41.reuse, R45, R8 ;  /* 0x0000002d29087223 */ /* 0x040fe20000000008 */
[C---:B------:R-:W-:Y:S01]  /*9d70*/  FMUL R0, R38.reuse, R10 ;  /* 0x0000000a26007220 */ /* 0x040fe20000400000 */
[C---:B------:R-:W-:Y:S01]  /*9d80*/  FFMA R9, R41.reuse, R46, R9 ;  /* 0x0000002e29097223 */ /* 0x040fe20000000009 */
[C---:B------:R-:W-:Y:S01]  /*9d90*/  FMUL R2, R38.reuse, R11 ;  /* 0x0000000b26027220 */ /* 0x040fe20000400000 */
[C---:B------:R-:W-:Y:S01]  /*9da0*/  FMUL R3, R38.reuse, R12 ;  /* 0x0000000c26037220 */ /* 0x040fe20000400000 */
[----:B------:R-:W-:Y:S01]  /*9db0*/  FFMA R0, R41, R47, R0 ;  /* 0x0000002f29007223 */ /* 0x000fe20000000000 */
[C---:B------:R-:W-:Y:S01]  /*9dc0*/  FMUL R10, R38.reuse, R13 ;  /* 0x0000000d260a7220 */ /* 0x040fe20000400000 */
[----:B------:R-:W-:Y:S01]  /*9dd0*/  F2FP.F16.F32.PACK_AB R102, R9, R8 ;  /* 0x000000080966723e */ /* 0x000fe200000000ff */
[C---:B------:R-:W-:Y:S01]  /*9de0*/  FFMA R2, R41.reuse, R49, R2 ;  /* 0x0000003129027223 */ /* 0x040fe20000000002 */
[C---:B------:R-:W-:Y:S01]  /*9df0*/  FFMA R3, R41.reuse, R48, R3 ;  /* 0x0000003029037223 */ /* 0x040fe20000000003 */
[C---:B------:R-:W-:Y:S01]  /*9e00*/  FFMA R10, R41.reuse, R51, R10 ;  /* 0x00000033290a7223 */ /* 0x040fe2000000000a */
[C---:B------:R-:W-:Y:S01]  /*9e10*/  FMUL R11, R38.reuse, R14 ;  /* 0x0000000e260b7220 */ /* 0x040fe20000400000 */
[C---:B------:R-:W-:Y:S01]  /*9e20*/  FMUL R15, R38.reuse, R15 ;  /* 0x0000000f260f7220 */ /* 0x040fe20000400000 */
[C---:B------:R-:W-:Y:S01]  /*9e30*/  FMUL R12, R38.reuse, R16 ;  /* 0x00000010260c7220 */ /* 0x040fe20000400000 */
[C---:B------:R-:W-:Y:S01]  /*9e40*/  FMUL R13, R38.reuse, R17 ;  /* 0x00000011260d7220 */ /* 0x040fe20000400000 */
[C---:B------:R-:W-:Y:S01]  /*9e50*/  FFMA R11, R41.reuse, R50, R11 ;  /* 0x00000032290b7223 */ /* 0x040fe2000000000b */
[C---:B------:R-:W-:Y:S01]  /*9e60*/  FMUL R14, R38.reuse, R18 ;  /* 0x00000012260e7220 */ /* 0x040fe20000400000 */
[C---:B------:R-:W-:Y:S01]  /*9e70*/  FFMA R15, R41.reuse, R52, R15 ;  /* 0x00000034290f7223 */ /* 0x040fe2000000000f */
[--C-:B------:R-:W-:Y:S02]  /*9e80*/  HADD2.F32 R57, -RZ, R64.reuse.H0_H0 ;  /* 0x20000040ff397230 */ /* 0x100fe40000004100 */
[----:B------:R-:W-:Y:S01]  /*9e90*/  FMUL R19, R38, R19 ;  /* 0x0000001326137220 */ /* 0x000fe20000400000 */
[----:B------:R-:W-:Y:S01]  /*9ea0*/  F2FP.F16.F32.PACK_AB R103, R2, R0 ;  /* 0x000000000267723e */ /* 0x000fe200000000ff */
[C---:B------:R-:W-:Y:S01]  /*9eb0*/  FFMA R12, R41.reuse, R53, R12 ;  /* 0x00000035290c7223 */ /* 0x040fe2000000000c */
[----:B------:R-:W-:Y:S02]  /*9ec0*/  HADD2.F32 R58, -RZ, R64.H1_H1 ;  /* 0x30000040ff3a7230 */ /* 0x000fe40000004100 */
[C---:B------:R-:W-:Y:S01]  /*9ed0*/  FMUL R16, R38.reuse, R20 ;  /* 0x0000001426107220 */ /* 0x040fe20000400000 */
[C---:B------:R-:W-:Y:S01]  /*9ee0*/  FFMA R13, R41.reuse, R54, R13 ;  /* 0x00000036290d7223 */ /* 0x040fe2000000000d */
[----:B------:R1:W-:Y:S01]  /*9ef0*/  STS.128 [R86+0x6000], R100 ;  /* 0x0060006456007388 */ /* 0x0003e20000000c00 */
[--C-:B------:R-:W-:Y:S02]  /*9f00*/  HADD2.F32 R59, -RZ, R65.reuse.H0_H0 ;  /* 0x20000041ff3b7230 */ /* 0x100fe40000004100 */
[C---:B------:R-:W-:Y:S01]  /*9f10*/  FMUL R17, R38.reuse, R21 ;  /* 0x0000001526117220 */ /* 0x040fe20000400000 */
[C---:B------:R-:W-:Y:S01]  /*9f20*/  FFMA R14, R41.reuse, R55, R14 ;  /* 0x00000037290e7223 */ /* 0x040fe2000000000e */
[----:B------:R-:W-:Y:S02]  /*9f30*/  HADD2.F32 R60, -RZ, R65.H1_H1 ;  /* 0x30000041ff3c7230 */ /* 0x000fe40000004100 */
[C---:B------:R-:W-:Y:S01]  /*9f40*/  FMUL R18, R38.reuse, R22 ;  /* 0x0000001626127220 */ /* 0x040fe20000400000 */
[C---:B------:R-:W-:Y:S01]  /*9f50*/  FFMA R19, R41.reuse, R56, R19 ;  /* 0x0000003829137223 */ /* 0x040fe20000000013 */
        /* <DEDUP_REMOVED lines=13> */
[----:B------:R-:W-:Y:S01]  /*a030*/  FMUL R27, R38, R27 ;  /* 0x0000001b261b7220 */ /* 0x000fe20000400000 */
[----:B------:R-:W-:Y:S01]  /*a040*/  F2FP.F16.F32.PACK_AB R108, R10, R3 ;  /* 0x000000030a6c723e */ /* 0x000fe200000000ff */
[----:B------:R-:W-:Y:S01]  /*a050*/  FFMA R20, R41, R61, R20 ;  /* 0x0000003d29147223 */ /* 0x000fe20000000014 */
[----:B------:R-:W-:Y:S01]  /*a060*/  F2FP.F16.F32.PACK_AB R109, R15, R11 ;  /* 0x0000000b0f6d723e */ /* 0x000fe200000000ff */
[----:B------:R-:W-:Y:S01]  /*a070*/  HADD2.F32 R66, -RZ, R72.H1_H1 ;  /* 0x30000048ff427230 */ /* 0x000fe20000004100 */
[----:B------:R-:W-:Y:S01]  /*a080*/  F2FP.F16.F32.PACK_AB R110, R13, R12 ;  /* 0x0000000c0d6e723e */ /* 0x000fe200000000ff */
[C---:B------:R-:W-:Y:S01]  /*a090*/  FMUL R24, R38.reuse, R28 ;  /* 0x0000001c26187220 */ /* 0x040fe20000400000 */
[----:B------:R-:W-:Y:S01]  /*a0a0*/  F2FP.F16.F32.PACK_AB R111, R19, R14 ;  /* 0x0000000e136f723e */ /* 0x000fe200000000ff */
[C---:B------:R-:W-:Y:S01]  /*a0b0*/  FFMA R21, R41.reuse, R62, R21 ;  /* 0x0000003e29157223 */ /* 0x040fe20000000015 */
[--C-:B------:R-:W-:Y:S02]  /*a0c0*/  HADD2.F32 R67, -RZ, R73.reuse.H0_H0 ;  /* 0x20000049ff437230 */ /* 0x100fe40000004100 */
[C---:B------:R-:W-:Y:S01]  /*a0d0*/  FMUL R25, R38.reuse, R29 ;  /* 0x0000001d26197220 */ /* 0x040fe20000400000 */
[C---:B------:R-:W-:Y:S01]  /*a0e0*/  FFMA R22, R41.reuse, R63, R22 ;  /* 0x0000003f29167223 */ /* 0x040fe20000000016 */
[----:B------:R1:W-:Y:S01]  /*a0f0*/  STS.128 [R96+0x6010], R108 ;  /* 0x0060106c60007388 */ /* 0x0003e20000000c00 */
        /* <DEDUP_REMOVED lines=39> */
[----:B------:R-:W-:Y:S02]  /*a370*/  UIADD3 UR40, UPT, UPT, UR50, 0x6200, URZ ;  /* 0x0000620032287890 */ /* 0x000fe4000fffe0ff */
[----:B------:R-:W-:Y:S02]  /*a380*/  UIADD3 UR41, UPT, UPT, UR52, 0x60, URZ ;  /* 0x0000006034297890 */ /* 0x000fe4000fffe0ff */
[----:B--2---:R-:W-:Y:S04]  /*a390*/  UIADD3 UR4, UP0, UPT, UR6, 0x780, URZ ;  /* 0x0000078006047890 */ /* 0x004fe8000ff1e0ff */
[----:B------:R-:W-:Y:S09]  /*a3a0*/  UIADD3.X UR5, UPT, UPT, URZ, UR7, URZ, UP0, !UPT ;  /* 0x00000007ff057290 */ /* 0x000ff200087fe4ff */
[----:B------:R2:W-:Y:S01]  /*a3b0*/  UTMASTG.5D [UR40], [UR4] ;  /* 0x00000028040073b5 */ /* 0x0005e20008020000 */
[----:B------:R0:W-:Y:S01]  /*a3c0*/  UTMACMDFLUSH ;  /* 0x00000000000079b7 */ /* 0x0001e20000000000 */
[----:B--2---:R-:W-:Y:S04]  /*a3d0*/  DEPBAR.LE SB0, 0x1 ;  /* 0x000080400000791a */ /* 0x004fe80000000000 */
.L_x_118:
[----:B------:R-:W-:Y:S05]  /*a3e0*/  BSYNC.RECONVERGENT B0 ;  /* 0x0000000000007941 */ /* 0x000fea0003800200 */
.L_x_117:
[----:B------:R-:W-:Y:S01]  /*a3f0*/  BAR.SYNC.DEFER_BLOCKING 0x1, 0x80 ;  /* 0x0042000000007b1d */ /* 0x000fe20000010000 */
[----:B------:R-:W-:Y:S01]  /*a400*/  UISETP.NE.AND UP0, UPT, UR54, -0x4, UPT ;  /* 0xfffffffc3600788c */ /* 0x000fe2000bf05270 */
[----:B------:R-:W-:Y:S08]  /*a410*/  IADD3 R0, PT, PT, R36, 0x1, RZ ;  /* 0x0000000124007810 */ /* 0x000ff00007ffe0ff */
[----:B------:R-:W-:Y:S05]  /*a420*/  BRA.U !UP0, `(.L_x_119) ;  /* 0x0000000108247547 */ /* 0x000fea000b800000 */
[----:B------:R-:W-:Y:S01]  /*a430*/  ISETP.NE.AND P0, PT, R98, RZ, PT ;  /* 0x000000ff6200720c */ /* 0x000fe20003f05270 */
[----:B------:R-:W-:Y:S01]  /*a440*/  IMAD.U32 R2, RZ, RZ, UR51 ;  /* 0x00000033ff027e24 */ /* 0x000fe2000f8e00ff */
[----:B------:R-:W-:Y:S04]  /*a450*/  UIADD3 UR4, UPT, UPT, UR51, 0x1, URZ ;  /* 0x0000000133047890 */ /* 0x000fe8000fffe0ff */
[----:B------:R-:W-:Y:S04]  /*a460*/  UISETP.NE.AND UP0, UPT, UR4, 0x4, UPT ;  /* 0x000000040400788c */ /* 0x000fe8000bf05270 */
[----:B------:R-:W-:Y:S03]  /*a470*/  USEL UR51, UR4, URZ, UP0 ;  /* 0x000000ff04337287 */ /* 0x000fe60008000000 */
[----:B------:R-:W-:Y:S05]  /*a480*/  @P0 LEA R2, R2, UR50, 0x3 ;  /* 0x0000003202020c11 */ /* 0x000fea000f8e18ff */
[----:B------:R-:W-:Y:S05]  /*a490*/  @P0 VIADD R3, R2, 0x80 ;  /* 0x0000008002030836 */ /* 0x000fea0000000000 */
[----:B------:R-:W-:Y:S04]  /*a4a0*/  @P0 PRMT R3, R104, 0x654, R3 ;  /* 0x0000065468030816 */ /* 0x000fe80000000003 */
[----:B------:R2:W-:Y:S03]  /*a4b0*/  @P0 SYNCS.ARRIVE.TRANS64.RED.A1T0 RZ, [R3+URZ], RZ ;  /* 0x000000ff03ff09a7 */ /* 0x0005e600081004ff */
.L_x_119:
[----:B------:R-:W-:Y:S01]  /*a4c0*/  R2UR UR5, R81 ;  /* 0x00000000510572ca */ /* 0x000fe200000e0000 */
[----:B------:R-:W-:Y:S01]  /*a4d0*/  UISETP.NE.AND UP0, UPT, UR63, URZ, UPT ;  /* 0x000000ff3f00728c */ /* 0x000fe2000bf05270 */
[----:B------:R-:W-:Y:S01]  /*a4e0*/  R2UR UR4, R82 ;  /* 0x00000000520472ca */ /* 0x000fe200000e0000 */
[----:B------:R-:W-:Y:S01]  /*a4f0*/  UIADD3 UR54, UPT, UPT, UR54, 0x4, URZ ;  /* 0x0000000436367890 */ /* 0x000fe2000fffe0ff */
[----:B------:R-:W-:Y:S02]  /*a500*/  R2UR UR49, R97 ;  /* 0x00000000613172ca */ /* 0x000fe400000e0000 */
[C---:B------:R-:W-:Y:S02]  /*a510*/  ISETP.NE.AND P0, PT, R0.reuse, 0x2, PT ;  /* 0x000000020000780c */ /* 0x040fe40003f05270 */
[----:B------:R-:W-:Y:S02]  /*a520*/  LOP3.LUT R83, R83, 0x1, RZ, 0x3c, !PT ;  /* 0x0000000153537812 */ /* 0x000fe400078e3cff */
[----:B--2---:R-:W-:Y:S02]  /*a530*/  SEL R3, RZ, 0x1, P0 ;  /* 0x00000001ff037807 */ /* 0x004fe40000000000 */
[----:B------:R-:W-:Y:S01]  /*a540*/  SEL R36, R0, RZ, P0 ;  /* 0x000000ff00247207 */ /* 0x000fe20000000000 */
[----:B------:R-:W-:Y:S01]  /*a550*/  UIADD3 UR21, UPT, UPT, UR36, UR5, URZ ;  /* 0x0000000524157290 */ /* 0x000fe2000fffe0ff */
[----:B------:R-:W-:Y:S01]  /*a560*/  LOP3.LUT R84, R84, R3, RZ, 0x3c, !PT ;  /* 0x0000000354547212 */ /* 0x000fe200078e3cff */
[----:B------:R-:W-:Y:S01]  /*a570*/  UIADD3 UR28, UPT, UPT, UR37, UR4, URZ ;  /* 0x00000004251c7290 */ /* 0x000fe2000fffe0ff */
[----:B------:R-:W-:Y:S11]  /*a580*/  BRA.U UP0, `(.L_x_120) ;  /* 0xffffffb900807547 */ /* 0x000ff6000b83ffff */
[----:B------:R-:W-:-:S13]  /*a590*/  R2UR UR4, R93 ;  /* 0x000000005d0472ca */ /* 0x000fda00000e0000 */
[----:B------:R-:W-:-:S09]  /*a5a0*/  UISETP.NE.AND UP0, UPT, UR4, URZ, UPT ;  /* 0x000000ff0400728c */ /* 0x000fd2000bf05270 */
[----:B------:R-:W-:Y:S05]  /*a5b0*/  BRA.U !UP0, `(.L_x_121) ;  /* 0x0000000108487547 */ /* 0x000fea000b800000 */
[----:B------:R-:W2:Y:S02]  /*a5c0*/  LDCU.64 UR4, c[0x0][0x990] ;  /* 0x00013200ff0477ac */ /* 0x000ea40008000a00 */
[----:B--2---:R-:W-:-:S04]  /*a5d0*/  UISETP.NE.U32.AND UP0, UPT, UR4, URZ, UPT ;  /* 0x000000ff0400728c */ /* 0x004fc8000bf05070 */
[----:B------:R-:W-:-:S09]  /*a5e0*/  UISETP.NE.AND.EX UP0, UPT, UR5, URZ, UPT, UP0 ;  /* 0x000000ff0500728c */ /* 0x000fd2000bf05300 */
[----:B------:R-:W-:Y:S05]  /*a5f0*/  BRA.U UP0, `(.L_x_122) ;  /* 0x00000001000c7547 */ /* 0x000fea000b800000 */
[----:B------:R-:W-:-:S13]  /*a600*/  FSETP.NEU.AND P0, PT, R41, RZ, PT ;  /* 0x000000ff2900720b */ /* 0x000fda0003f0d000 */
[----:B------:R-:W-:Y:S05]  /*a610*/  @!P0 EXIT ;  /* 0x000000000000894d */ /* 0x000fea0003800000 */
[----:B------:R-:W-:Y:S05]  /*a620*/  BRA `(.L_x_121) ;  /* 0x00000000002c7947 */ /* 0x000fea0003800000 */
.L_x_122:
[----:B------:R-:W-:Y:S01]  /*a630*/  ISETP.NE.AND P0, PT, R95, RZ, PT ;  /* 0x000000ff5f00720c */ /* 0x000fe20003f05270 */
[----:B------:R-:W-:-:S12]  /*a640*/  BSSY.RECONVERGENT B0, `(.L_x_121) ;  /* 0x0000009000007945 */ /* 0x000fd80003800200 */
[----:B------:R-:W-:Y:S05]  /*a650*/  @P0 BRA `(.L_x_123) ;  /* 0x0000000000140947 */ /* 0x000fea0003800000 */
[----:B------:R-:W2:Y:S02]  /*a660*/  LDCU.64 UR4, c[0x0][0x988] ;  /* 0x00013100ff0477ac */ /* 0x000ea40008000a00 */
[----:B--2---:R-:W-:-:S04]  /*a670*/  ISETP.NE.U32.AND P0, PT, RZ, UR4, PT ;  /* 0x00000004ff007c0c */ /* 0x004fc8000bf05070 */
[----:B------:R-:W-:-:S13]  /*a680*/  ISETP.NE.AND.EX P0, PT, RZ, UR5, PT, P0 ;  /* 0x00000005ff007c0c */ /* 0x000fda000bf05300 */
[----:B------:R-:W-:Y:S05]  /*a690*/  @!P0 EXIT ;  /* 0x000000000000894d */ /* 0x000fea0003800000 */
[----:B------:R-:W-:Y:S05]  /*a6a0*/  BRA `(.L_x_124) ;  /* 0x0000000000087947 */ /* 0x000fea0003800000 */
.L_x_123:
[----:B------:R-:W-:-:S13]  /*a6b0*/  FSETP.NEU.AND P0, PT, R41, RZ, PT ;  /* 0x000000ff2900720b */ /* 0x000fda0003f0d000 */
[----:B------:R-:W-:Y:S05]  /*a6c0*/  @!P0 EXIT ;  /* 0x000000000000894d */ /* 0x000fea0003800000 */
.L_x_124:
[----:B------:R-:W-:Y:S05]  /*a6d0*/  BSYNC.RECONVERGENT B0 ;  /* 0x0000000000007941 */ /* 0x000fea0003800200 */
.L_x_121:
[----:B------:R-:W2:Y:S01]  /*a6e0*/  S2UR UR5, SR_CgaCtaId ;  /* 0x00000000000579c3 */ /* 0x000ea20000008800 */
[----:B------:R-:W-:Y:S01]  /*a6f0*/  ULEA UR4, UR51, UR50, 0x3 ;  /* 0x0000003233047291 */ /* 0x000fe2000f8e18ff */
[----:B------:R-:W-:-:S04]  /*a700*/  DEPBAR.LE SB0, 0x0 ;  /* 0x000080000000791a */ /* 0x000fc80000000000 */
[----:B------:R-:W-:-:S04]  /*a710*/  UIADD3 UR4, UPT, UPT, UR4, 0x80, URZ ;  /* 0x0000008004047890 */ /* 0x000fc8000fffe0ff */
[----:B--2---:R-:W-:-:S09]  /*a720*/  UPRMT UR4, UR5, 0x654, UR4 ;  /* 0x0000065405047896 */ /* 0x004fd20008000004 */
[----:B------:R-:W-:Y:S01]  /*a730*/  SYNCS.ARRIVE.TRANS64.RED.A1T0 RZ, [UR4], RZ ;  /* 0x000000ffffff79a7 */ /* 0x000fe20008100404 */
[----:B------:R-:W-:Y:S05]  /*a740*/  EXIT ;  /* 0x000000000000794d */ /* 0x000fea0003800000 */
.L_x_19:
[----:B------:R-:W-:Y:S07]  /*a750*/  MOV R0, UR45 ;  /* 0x0000002d00007c02 */ /* 0x000fee0008000f00 */
.L_x_125:
[----:B-1----:R1:W2:Y:S02]  /*a760*/  SYNCS.PHASECHK.TRANS64.TRYWAIT P0, [R0+URZ+0x30], R5 ;  /* 0x00003005000075a7 */ /* 0x0022a400080011ff */
[----:B--2---:R-:W-:Y:S05]  /*a770*/  @!P0 NANOSLEEP.SYNCS 0x989680 ;  /* 0x009896800000895d */ /* 0x004fea0003900000 */
[----:B------:R-:W2:Y:S02]  /*a780*/  @!P0 SYNCS.PHASECHK.TRANS64 P0, [R0+URZ+0x30], R5 ;  /* 0x00003005000085a7 */ /* 0x000ea400080010ff */
[----:B--2---:R-:W-:Y:S05]  /*a790*/  @!P0 BRA `(.L_x_125) ;  /* 0xfffffffc00f08947 */ /* 0x004fea000383ffff */
[----:B------:R-:W-:Y:S05]  /*a7a0*/  BRA `(.L_x_18) ;  /* 0xffffff7400847947 */ /* 0x000fea000383ffff */
.L_x_25:
[----:B------:R-:W-:Y:S07]  /*a7b0*/  MOV R0, UR41 ;  /* 0x0000002900007c02 */ /* 0x000fee0008000f00 */
.L_x_126:
[----:B-1----:R1:W2:Y:S02]  /*a7c0*/  SYNCS.PHASECHK.TRANS64.TRYWAIT P0, [R0+URZ+0x30], R5 ;  /* 0x00003005000075a7 */ /* 0x0022a400080011ff */
[----:B--2---:R-:W-:Y:S05]  /*a7d0*/  @!P0 NANOSLEEP.SYNCS 0x989680 ;  /* 0x009896800000895d */ /* 0x004fea0003900000 */
[----:B------:R-:W2:Y:S02]  /*a7e0*/  @!P0 SYNCS.PHASECHK.TRANS64 P0, [R0+URZ+0x30], R5 ;  /* 0x00003005000085a7 */ /* 0x000ea400080010ff */
[----:B--2---:R-:W-:Y:S05]  /*a7f0*/  @!P0 BRA `(.L_x_126) ;  /* 0xfffffffc00f08947 */ /* 0x004fea000383ffff */
[----:B------:R-:W-:Y:S05]  /*a800*/  BRA `(.L_x_24) ;  /* 0xffffff7c00187947 */ /* 0x000fea000383ffff */
.L_x_29:
[----:B-1----:R-:W-:-:S07]  /*a810*/  MOV R0, UR48 ;  /* 0x0000003000007c02 */ /* 0x002fce0008000f00 */
.L_x_127:
[----:B-1----:R1:W2:Y:S02]  /*a820*/  SYNCS.PHASECHK.TRANS64.TRYWAIT P0, [R0+URZ+0xb0], R3 ;  /* 0x0000b003000075a7 */ /* 0x0022a400080011ff */
[----:B--2---:R-:W-:Y:S05]  /*a830*/  @!P0 NANOSLEEP.SYNCS 0x989680 ;  /* 0x009896800000895d */ /* 0x004fea0003900000 */
[----:B------:R-:W2:Y:S02]  /*a840*/  @!P0 SYNCS.PHASECHK.TRANS64 P0, [R0+URZ+0xb0], R3 ;  /* 0x0000b003000085a7 */ /* 0x000ea400080010ff */
[----:B--2---:R-:W-:Y:S05]  /*a850*/  @!P0 BRA `(.L_x_127) ;  /* 0xfffffffc00f08947 */ /* 0x004fea000383ffff */
[----:B------:R-:W-:Y:S05]  /*a860*/  BRA `(.L_x_128) ;  /* 0xffffff8000287947 */ /* 0x000fea000383ffff */
.L_x_33:
[----:B------:R-:W-:-:S07]  /*a870*/  MOV R0, UR4 ;  /* 0x0000000400007c02 */ /* 0x000fce0008000f00 */
.L_x_129:
[----:B-1----:R1:W2:Y:S02]  /*a880*/  SYNCS.PHASECHK.TRANS64.TRYWAIT P0, [R0+URZ], R3 ;  /* 0x00000003000075a7 */ /* 0x0022a400080011ff */
[----:B--2---:R-:W-:Y:S05]  /*a890*/  @!P0 NANOSLEEP.SYNCS 0x989680 ;  /* 0x009896800000895d */ /* 0x004fea0003900000 */
[----:B------:R-:W2:Y:S02]  /*a8a0*/  @!P0 SYNCS.PHASECHK.TRANS64 P0, [R0+URZ], R3 ;  /* 0x00000003000085a7 */ /* 0x000ea400080010ff */
[----:B--2---:R-:W-:Y:S05]  /*a8b0*/  @!P0 BRA `(.L_x_129) ;  /* 0xfffffffc00f08947 */ /* 0x004fea000383ffff */
[----:B------:R-:W-:Y:S05]  /*a8c0*/  BRA `(.L_x_130) ;  /* 0xffffff8400bc7947 */ /* 0x000fea000383ffff */
.L_x_34:
[----:B------:R-:W-:-:S07]  /*a8d0*/  MOV R0, UR5 ;  /* 0x0000000500007c02 */ /* 0x000fce0008000f00 */
.L_x_131:
[----:B-1----:R1:W2:Y:S02]  /*a8e0*/  SYNCS.PHASECHK.TRANS64.TRYWAIT P0, [R0+URZ], R3 ;  /* 0x00000003000075a7 */ /* 0x0022a400080011ff */
[----:B--2---:R-:W-:Y:S05]  /*a8f0*/  @!P0 NANOSLEEP.SYNCS 0x989680 ;  /* 0x009896800000895d */ /* 0x004fea0003900000 */
[----:B------:R-:W2:Y:S02]  /*a900*/  @!P0 SYNCS.PHASECHK.TRANS64 P0, [R0+URZ], R3 ;  /* 0x00000003000085a7 */ /* 0x000ea400080010ff */
[----:B--2---:R-:W-:Y:S05]  /*a910*/  @!P0 BRA `(.L_x_131) ;  /* 0xfffffffc00f08947 */ /* 0x004fea000383ffff */
[----:B------:R-:W-:Y:S05]  /*a920*/  BRA `(.L_x_132) ;  /* 0xffffff8400cc7947 */ /* 0x000fea000383ffff */
.L_x_35:
[----:B------:R-:W-:-:S07]  /*a930*/  MOV R0, UR5 ;  /* 0x0000000500007c02 */ /* 0x000fce0008000f00 */
.L_x_133:
[----:B-1----:R1:W2:Y:S02]  /*a940*/  SYNCS.PHASECHK.TRANS64.TRYWAIT P0, [R0+URZ], R3 ;  /* 0x00000003000075a7 */ /* 0x0022a400080011ff */
[----:B--2---:R-:W-:Y:S05]  /*a950*/  @!P0 NANOSLEEP.SYNCS 0x989680 ;  /* 0x009896800000895d */ /* 0x004fea0003900000 */
[----:B------:R-:W2:Y:S02]  /*a960*/  @!P0 SYNCS.PHASECHK.TRANS64 P0, [R0+URZ], R3 ;  /* 0x00000003000085a7 */ /* 0x000ea400080010ff */
[----:B--2---:R-:W-:Y:S05]  /*a970*/  @!P0 BRA `(.L_x_133) ;  /* 0xfffffffc00f08947 */ /* 0x004fea000383ffff */
[----:B------:R-:W-:Y:S05]  /*a980*/  BRA `(.L_x_134) ;  /* 0xffffff8400dc7947 */ /* 0x000fea000383ffff */
.L_x_36:
[----:B------:R-:W-:-:S07]  /*a990*/  MOV R0, UR5 ;  /* 0x0000000500007c02 */ /* 0x000fce0008000f00 */
.L_x_135:
[----:B-1----:R1:W2:Y:S02]  /*a9a0*/  SYNCS.PHASECHK.TRANS64.TRYWAIT P0, [R0+URZ], R3 ;  /* 0x00000003000075a7 */ /* 0x0022a400080011ff */
[----:B--2---:R-:W-:Y:S05]  /*a9b0*/  @!P0 NANOSLEEP.SYNCS 0x989680 ;  /* 0x009896800000895d */ /* 0x004fea0003900000 */
[----:B------:R-:W2:Y:S02]  /*a9c0*/  @!P0 SYNCS.PHASECHK.TRANS64 P0, [R0+URZ], R3 ;  /* 0x00000003000085a7 */ /* 0x000ea400080010ff */
[----:B--2---:R-:W-:Y:S05]  /*a9d0*/  @!P0 BRA `(.L_x_135) ;  /* 0xfffffffc00f08947 */ /* 0x004fea000383ffff */
[----:B------:R-:W-:Y:S05]  /*a9e0*/  BRA `(.L_x_136) ;  /* 0xffffff8400ec7947 */ /* 0x000fea000383ffff */
.L_x_37:
[----:B------:R-:W-:-:S07]  /*a9f0*/  MOV R0, UR5 ;  /* 0x0000000500007c02 */ /* 0x000fce0008000f00 */
.L_x_137:
[----:B-1----:R1:W2:Y:S02]  /*aa00*/  SYNCS.PHASECHK.TRANS64.TRYWAIT P0, [R0+URZ], R3 ;  /* 0x00000003000075a7 */ /* 0x0022a400080011ff */
[----:B--2---:R-:W-:Y:S05]  /*aa10*/  @!P0 NANOSLEEP.SYNCS 0x989680 ;  /* 0x009896800000895d */ /* 0x004fea0003900000 */
[----:B------:R-:W2:Y:S02]  /*aa20*/  @!P0 SYNCS.PHASECHK.TRANS64 P0, [R0+URZ], R3 ;  /* 0x00000003000085a7 */ /* 0x000ea400080010ff */
[----:B--2---:R-:W-:Y:S05]  /*aa30*/  @!P0 BRA `(.L_x_137) ;  /* 0xfffffffc00f08947 */ /* 0x004fea000383ffff */
[----:B------:R-:W-:Y:S05]  /*aa40*/  BRA `(.L_x_138) ;  /* 0xffffff8400fc7947 */ /* 0x000fea000383ffff */
.L_x_40:
[----:B------:R-:W-:-:S07]  /*aa50*/  MOV R4, UR4 ;  /* 0x0000000400047c02 */ /* 0x000fce0008000f00 */
.L_x_139:
[----:B--2---:R2:W3:Y:S02]  /*aa60*/  SYNCS.PHASECHK.TRANS64.TRYWAIT P1, [R4+URZ+0xb8], R7 ;  /* 0x0000b807040075a7 */ /* 0x0044e400080211ff */
[----:B---3--:R-:W-:Y:S05]  /*aa70*/  @!P1 NANOSLEEP.SYNCS 0x989680 ;  /* 0x009896800000995d */ /* 0x008fea0003900000 */
[----:B------:R-:W3:Y:S02]  /*aa80*/  @!P1 SYNCS.PHASECHK.TRANS64 P1, [R4+URZ+0xb8], R7 ;  /* 0x0000b807040095a7 */ /* 0x000ee400080210ff */
[----:B---3--:R-:W-:Y:S05]  /*aa90*/  @!P1 BRA `(.L_x_139) ;  /* 0xfffffffc00f09947 */ /* 0x008fea000383ffff */
[----:B------:R-:W-:Y:S05]  /*aaa0*/  BRA `(.L_x_140) ;  /* 0xffffff88006c7947 */ /* 0x000fea000383ffff */
.L_x_41:
[----:B--2---:R-:W-:-:S07]  /*aab0*/  MOV R4, UR4 ;  /* 0x0000000400047c02 */ /* 0x004fce0008000f00 */
.L_x_141:
[----:B--2---:R2:W3:Y:S02]  /*aac0*/  SYNCS.PHASECHK.TRANS64.TRYWAIT P1, [R4+URZ+0xb0], R5 ;  /* 0x0000b005040075a7 */ /* 0x0044e400080211ff */
[----:B---3--:R-:W-:Y:S05]  /*aad0*/  @!P1 NANOSLEEP.SYNCS 0x989680 ;  /* 0x009896800000995d */ /* 0x008fea0003900000 */
[----:B------:R-:W3:Y:S02]  /*aae0*/  @!P1 SYNCS.PHASECHK.TRANS64 P1, [R4+URZ+0xb0], R5 ;  /* 0x0000b005040095a7 */ /* 0x000ee400080210ff */
[----:B---3--:R-:W-:Y:S05]  /*aaf0*/  @!P1 BRA `(.L_x_141) ;  /* 0xfffffffc00f09947 */ /* 0x008fea000383ffff */
[----:B------:R-:W-:Y:S05]  /*ab00*/  BRA `(.L_x_142) ;  /* 0xffffff8800747947 */ /* 0x000fea000383ffff */
.L_x_49:
[----:B------:R-:W-:-:S07]  /*ab10*/  MOV R0, UR21 ;  /* 0x0000001500007c02 */ /* 0x000fce0008000f00 */
.L_x_143:
[----:B-1----:R1:W2:Y:S02]  /*ab20*/  SYNCS.PHASECHK.TRANS64.TRYWAIT P0, [R0+URZ+0xb0], R5 ;  /* 0x0000b005000075a7 */ /* 0x0022a400080011ff */
[----:B--2---:R-:W-:Y:S05]  /*ab30*/  @!P0 NANOSLEEP.SYNCS 0x989680 ;  /* 0x009896800000895d */ /* 0x004fea0003900000 */
[----:B------:R-:W2:Y:S02]  /*ab40*/  @!P0 SYNCS.PHASECHK.TRANS64 P0, [R0+URZ+0xb0], R5 ;  /* 0x0000b005000085a7 */ /* 0x000ea400080010ff */
[----:B--2---:R-:W-:Y:S05]  /*ab50*/  @!P0 BRA `(.L_x_143) ;  /* 0xfffffffc00f08947 */ /* 0x004fea000383ffff */
[----:B------:R-:W-:Y:S05]  /*ab60*/  BRA `(.L_x_144) ;  /* 0xffffff8c00fc7947 */ /* 0x000fea000383ffff */
.L_x_50:
[----:B------:R-:W-:-:S07]  /*ab70*/  MOV R5, UR25 ;  /* 0x0000001900057c02 */ /* 0x000fce0008000f00 */
.L_x_145:
[----:B-1----:R1:W2:Y:S02]  /*ab80*/  SYNCS.PHASECHK.TRANS64.TRYWAIT P0, [R5+URZ+0xd0], R0 ;  /* 0x0000d000050075a7 */ /* 0x0022a400080011ff */
[----:B--2---:R-:W-:Y:S05]  /*ab90*/  @!P0 NANOSLEEP.SYNCS 0x989680 ;  /* 0x009896800000895d */ /* 0x004fea0003900000 */
[----:B------:R-:W2:Y:S02]  /*aba0*/  @!P0 SYNCS.PHASECHK.TRANS64 P0, [R5+URZ+0xd0], R0 ;  /* 0x0000d000050085a7 */ /* 0x000ea400080010ff */
[----:B--2---:R-:W-:Y:S05]  /*abb0*/  @!P0 BRA `(.L_x_145) ;  /* 0xfffffffc00f08947 */ /* 0x004fea000383ffff */
[----:B------:R-:W-:Y:S05]  /*abc0*/  BRA `(.L_x_146) ;  /* 0xffffff9000187947 */ /* 0x000fea000383ffff */
.L_x_53:
[----:B-1----:R-:W-:Y:S07]  /*abd0*/  MOV R0, UR17 ;  /* 0x0000001100007c02 */ /* 0x002fee0008000f00 */
.L_x_147:
[----:B-1----:R1:W2:Y:S02]  /*abe0*/  SYNCS.PHASECHK.TRANS64.TRYWAIT P0, [R0+URZ], R5 ;  /* 0x00000005000075a7 */ /* 0x0022a400080011ff */
[----:B--2---:R-:W-:Y:S05]  /*abf0*/  @!P0 NANOSLEEP.SYNCS 0x989680 ;  /* 0x009896800000895d */ /* 0x004fea0003900000 */
[----:B------:R-:W2:Y:S02]  /*ac00*/  @!P0 SYNCS.PHASECHK.TRANS64 P0, [R0+URZ], R5 ;  /* 0x00000005000085a7 */ /* 0x000ea400080010ff */
[----:B--2---:R-:W-:Y:S05]  /*ac10*/  @!P0 BRA `(.L_x_147) ;  /* 0xfffffffc00f08947 */ /* 0x004fea000383ffff */
[----:B------:R-:W-:Y:S05]  /*ac20*/  BRA `(.L_x_52) ;  /* 0xffffff9000487947 */ /* 0x000fea000383ffff */
.L_x_56:
[----:B------:R-:W-:-:S07]  /*ac30*/  MOV R0, UR4 ;  /* 0x0000000400007c02 */ /* 0x000fce0008000f00 */
.L_x_148:
[----:B-1----:R1:W3:Y:S02]  /*ac40*/  SYNCS.PHASECHK.TRANS64.TRYWAIT P0, [R0+URZ], R3 ;  /* 0x00000003000075a7 */ /* 0x0022e400080011ff */
[----:B---3--:R-:W-:Y:S05]  /*ac50*/  @!P0 NANOSLEEP.SYNCS 0x989680 ;  /* 0x009896800000895d */ /* 0x008fea0003900000 */
[----:B------:R-:W3:Y:S02]  /*ac60*/  @!P0 SYNCS.PHASECHK.TRANS64 P0, [R0+URZ], R3 ;  /* 0x00000003000085a7 */ /* 0x000ee400080010ff */
[----:B---3--:R-:W-:Y:S05]  /*ac70*/  @!P0 BRA `(.L_x_148) ;  /* 0xfffffffc00f08947 */ /* 0x008fea000383ffff */
[----:B------:R-:W-:Y:S05]  /*ac80*/  BRA `(.L_x_149) ;  /* 0xffffff9400387947 */ /* 0x000fea000383ffff */
.L_x_57:
[----:B------:R-:W-:-:S07]  /*ac90*/  MOV R0, UR4 ;  /* 0x0000000400007c02 */ /* 0x000fce0008000f00 */
.L_x_150:
[----:B-1----:R1:W2:Y:S02]  /*aca0*/  SYNCS.PHASECHK.TRANS64.TRYWAIT P0, [R0+URZ], R3 ;  /* 0x00000003000075a7 */ /* 0x0022a400080011ff */
[----:B--2---:R-:W-:Y:S05]  /*acb0*/  @!P0 NANOSLEEP.SYNCS 0x989680 ;  /* 0x009896800000895d */ /* 0x004fea0003900000 */
[----:B------:R-:W2:Y:S02]  /*acc0*/  @!P0 SYNCS.PHASECHK.TRANS64 P0, [R0+URZ], R3 ;  /* 0x00000003000085a7 */ /* 0x000ea400080010ff */
[----:B--2---:R-:W-:Y:S05]  /*acd0*/  @!P0 BRA `(.L_x_150) ;  /* 0xfffffffc00f08947 */ /* 0x004fea000383ffff */
[----:B------:R-:W-:Y:S05]  /*ace0*/  BRA `(.L_x_151) ;  /* 0xffffff9400447947 */ /* 0x000fea000383ffff */
.L_x_62:
[----:B------:R-:W-:Y:S07]  /*acf0*/  MOV R0, UR20 ;  /* 0x0000001400007c02 */ /* 0x000fee0008000f00 */
.L_x_152:
[----:B-1----:R1:W2:Y:S02]  /*ad00*/  SYNCS.PHASECHK.TRANS64.TRYWAIT P0, [R0+URZ+0xb0], R3 ;  /* 0x0000b003000075a7 */ /* 0x0022a400080011ff */
[----:B--2---:R-:W-:Y:S05]  /*ad10*/  @!P0 NANOSLEEP.SYNCS 0x989680 ;  /* 0x009896800000895d */ /* 0x004fea0003900000 */
[----:B------:R-:W2:Y:S02]  /*ad20*/  @!P0 SYNCS.PHASECHK.TRANS64 P0, [R0+URZ+0xb0], R3 ;  /* 0x0000b003000085a7 */ /* 0x000ea400080010ff */
[----:B--2---:R-:W-:Y:S05]  /*ad30*/  @!P0 BRA `(.L_x_152) ;  /* 0xfffffffc00f08947 */ /* 0x004fea000383ffff */
[----:B------:R-:W-:Y:S05]  /*ad40*/  BRA `(.L_x_153) ;  /* 0xffffff9c00287947 */ /* 0x000fea000383ffff */
.L_x_65:
[----:B------:R-:W-:Y:S07]  /*ad50*/  MOV R3, UR20 ;  /* 0x0000001400037c02 */ /* 0x000fee0008000f00 */
.L_x_154:
[----:B-1----:R1:W2:Y:S02]  /*ad60*/  SYNCS.PHASECHK.TRANS64.TRYWAIT P1, [R3+URZ+0xa8], R12 ;  /* 0x0000a80c030075a7 */ /* 0x0022a400080211ff */
[----:B--2---:R-:W-:Y:S05]  /*ad70*/  @!P1 NANOSLEEP.SYNCS 0x989680 ;  /* 0x009896800000995d */ /* 0x004fea0003900000 */
[----:B------:R-:W2:Y:S02]  /*ad80*/  @!P1 SYNCS.PHASECHK.TRANS64 P1, [R3+URZ+0xa8], R12 ;  /* 0x0000a80c030095a7 */ /* 0x000ea400080210ff */
[----:B--2---:R-:W-:Y:S05]  /*ad90*/  @!P1 BRA `(.L_x_154) ;  /* 0xfffffffc00f09947 */ /* 0x004fea000383ffff */
[----:B------:R-:W-:Y:S05]  /*ada0*/  BRA `(.L_x_64) ;  /* 0xffffffa000847947 */ /* 0x000fea000383ffff */
.L_x_68:
[----:B------:R-:W-:Y:S07]  /*adb0*/  MOV R0, UR20 ;  /* 0x0000001400007c02 */ /* 0x000fee0008000f00 */
.L_x_155:
[----:B-1----:R1:W2:Y:S02]  /*adc0*/  SYNCS.PHASECHK.TRANS64.TRYWAIT P1, [R0+URZ+0x80], R9 ;  /* 0x00008009000075a7 */ /* 0x0022a400080211ff */
[----:B--2---:R-:W-:Y:S05]  /*add0*/  @!P1 NANOSLEEP.SYNCS 0x989680 ;  /* 0x009896800000995d */ /* 0x004fea0003900000 */
[----:B------:R-:W2:Y:S02]  /*ade0*/  @!P1 SYNCS.PHASECHK.TRANS64 P1, [R0+URZ+0x80], R9 ;  /* 0x00008009000095a7 */ /* 0x000ea400080210ff */
[----:B--2---:R-:W-:Y:S05]  /*adf0*/  @!P1 BRA `(.L_x_155) ;  /* 0xfffffffc00f09947 */ /* 0x004fea000383ffff */
[----:B------:R-:W-:Y:S05]  /*ae00*/  BRA `(.L_x_156) ;  /* 0xffffffa400f47947 */ /* 0x000fea000383ffff */
.L_x_69:
[----:B------:R-:W-:Y:S07]  /*ae10*/  MOV R0, UR20 ;  /* 0x0000001400007c02 */ /* 0x000fee0008000f00 */
.L_x_157:
[----:B-1----:R1:W2:Y:S02]  /*ae20*/  SYNCS.PHASECHK.TRANS64.TRYWAIT P1, [R0+URZ+0x88], R9 ;  /* 0x00008809000075a7 */ /* 0x0022a400080211ff */
[----:B--2---:R-:W-:Y:S05]  /*ae30*/  @!P1 NANOSLEEP.SYNCS 0x989680 ;  /* 0x009896800000995d */ /* 0x004fea0003900000 */
[----:B------:R-:W2:Y:S02]  /*ae40*/  @!P1 SYNCS.PHASECHK.TRANS64 P1, [R0+URZ+0x88], R9 ;  /* 0x00008809000095a7 */ /* 0x000ea400080210ff */
[----:B--2---:R-:W-:Y:S05]  /*ae50*/  @!P1 BRA `(.L_x_157) ;  /* 0xfffffffc00f09947 */ /* 0x004fea000383ffff */
[----:B------:R-:W-:Y:S05]  /*ae60*/  BRA `(.L_x_158) ;  /* 0xffffffa800347947 */ /* 0x000fea000383ffff */
.L_x_70:
[----:B------:R-:W-:Y:S07]  /*ae70*/  MOV R0, UR20 ;  /* 0x0000001400007c02 */ /* 0x000fee0008000f00 */
.L_x_159:
[----:B-1----:R1:W2:Y:S02]  /*ae80*/  SYNCS.PHASECHK.TRANS64.TRYWAIT P1, [R0+URZ+0x90], R9 ;  /* 0x00009009000075a7 */ /* 0x0022a400080211ff */
[----:B--2---:R-:W-:Y:S05]  /*ae90*/  @!P1 NANOSLEEP.SYNCS 0x989680 ;  /* 0x009896800000995d */ /* 0x004fea0003900000 */
[----:B------:R-:W2:Y:S02]  /*aea0*/  @!P1 SYNCS.PHASECHK.TRANS64 P1, [R0+URZ+0x90], R9 ;  /* 0x00009009000095a7 */ /* 0x000ea400080210ff */
[----:B--2---:R-:W-:Y:S05]  /*aeb0*/  @!P1 BRA `(.L_x_159) ;  /* 0xfffffffc00f09947 */ /* 0x004fea000383ffff */
[----:B------:R-:W-:Y:S05]  /*aec0*/  BRA `(.L_x_160) ;  /* 0xffffffa800747947 */ /* 0x000fea000383ffff */
.L_x_71:
[----:B------:R-:W-:Y:S07]  /*aed0*/  MOV R0, UR20 ;  /* 0x0000001400007c02 */ /* 0x000fee0008000f00 */
.L_x_161:
[----:B-1----:R1:W2:Y:S02]  /*aee0*/  SYNCS.PHASECHK.TRANS64.TRYWAIT P0, [R0+URZ+0x98], R9 ;  /* 0x00009809000075a7 */ /* 0x0022a400080011ff */
[----:B--2---:R-:W-:Y:S05]  /*aef0*/  @!P0 NANOSLEEP.SYNCS 0x989680 ;  /* 0x009896800000895d */ /* 0x004fea0003900000 */
[----:B------:R-:W2:Y:S02]  /*af00*/  @!P0 SYNCS.PHASECHK.TRANS64 P0, [R0+URZ+0x98], R9 ;  /* 0x00009809000085a7 */ /* 0x000ea400080010ff */
[----:B--2---:R-:W-:Y:S05]  /*af10*/  @!P0 BRA `(.L_x_161) ;  /* 0xfffffffc00f08947 */ /* 0x004fea000383ffff */
[----:B------:R-:W-:Y:S05]  /*af20*/  BRA `(.L_x_162) ;  /* 0xffffffa800bc7947 */ /* 0x000fea000383ffff */
.L_x_73:
[----:B------:R-:W-:-:S07]  /*af30*/  MOV R0, UR20 ;  /* 0x0000001400007c02 */ /* 0x000fce0008000f00 */
.L_x_163:
[----:B--2---:R2:W3:Y:S02]  /*af40*/  SYNCS.PHASECHK.TRANS64.TRYWAIT P0, [R0+URZ+0x80], R3 ;  /* 0x00008003000075a7 */ /* 0x0044e400080011ff */
[----:B---3--:R-:W-:Y:S05]  /*af50*/  @!P0 NANOSLEEP.SYNCS 0x989680 ;  /* 0x009896800000895d */ /* 0x008fea0003900000 */
[----:B------:R-:W3:Y:S02]  /*af60*/  @!P0 SYNCS.PHASECHK.TRANS64 P0, [R0+URZ+0x80], R3 ;  /* 0x00008003000085a7 */ /* 0x000ee400080010ff */
[----:B---3--:R-:W-:Y:S05]  /*af70*/  @!P0 BRA `(.L_x_163) ;  /* 0xfffffffc00f08947 */ /* 0x008fea000383ffff */
[----:B------:R-:W-:Y:S05]  /*af80*/  BRA `(.L_x_164) ;  /* 0xffffffac00147947 */ /* 0x000fea000383ffff */
.L_x_74:
[----:B--2---:R-:W-:-:S07]  /*af90*/  MOV R0, UR20 ;  /* 0x0000001400007c02 */ /* 0x004fce0008000f00 */
.L_x_165:
[----:B--2---:R2:W3:Y:S02]  /*afa0*/  SYNCS.PHASECHK.TRANS64.TRYWAIT P0, [R0+URZ+0x88], R3 ;  /* 0x00008803000075a7 */ /* 0x0044e400080011ff */
[----:B---3--:R-:W-:Y:S05]  /*afb0*/  @!P0 NANOSLEEP.SYNCS 0x989680 ;  /* 0x009896800000895d */ /* 0x008fea0003900000 */
[----:B------:R-:W3:Y:S02]  /*afc0*/  @!P0 SYNCS.PHASECHK.TRANS64 P0, [R0+URZ+0x88], R3 ;  /* 0x00008803000085a7 */ /* 0x000ee400080010ff */
[----:B---3--:R-:W-:Y:S05]  /*afd0*/  @!P0 BRA `(.L_x_165) ;  /* 0xfffffffc00f08947 */ /* 0x008fea000383ffff */
[----:B------:R-:W-:Y:S05]  /*afe0*/  BRA `(.L_x_166) ;  /* 0xffffffac00047947 */ /* 0x000fea000383ffff */
.L_x_75:
[----:B--2---:R-:W-:-:S07]  /*aff0*/  MOV R0, UR20 ;  /* 0x0000001400007c02 */ /* 0x004fce0008000f00 */
.L_x_167:
[----:B--2---:R2:W3:Y:S02]  /*b000*/  SYNCS.PHASECHK.TRANS64.TRYWAIT P0, [R0+URZ+0x90], R3 ;  /* 0x00009003000075a7 */ /* 0x0044e400080011ff */
[----:B---3--:R-:W-:Y:S05]  /*b010*/  @!P0 NANOSLEEP.SYNCS 0x989680 ;  /* 0x009896800000895d */ /* 0x008fea0003900000 */
[----:B------:R-:W3:Y:S02]  /*b020*/  @!P0 SYNCS.PHASECHK.TRANS64 P0, [R0+URZ+0x90], R3 ;  /* 0x00009003000085a7 */ /* 0x000ee400080010ff */
[----:B---3--:R-:W-:Y:S05]  /*b030*/  @!P0 BRA `(.L_x_167) ;  /* 0xfffffffc00f08947 */ /* 0x008fea000383ffff */
[----:B------:R-:W-:Y:S05]  /*b040*/  BRA `(.L_x_168) ;  /* 0xffffffa800f47947 */ /* 0x000fea000383ffff */
.L_x_77:
[----:B------:R-:W-:Y:S07]  /*b050*/  MOV R0, UR50 ;  /* 0x0000003200007c02 */ /* 0x000fee0008000f00 */
.L_x_169:
[----:B-1----:R1:W2:Y:S02]  /*b060*/  SYNCS.PHASECHK.TRANS64.TRYWAIT P0, [R0+URZ+0xb0], R3 ;  /* 0x0000b003000075a7 */ /* 0x0022a400080011ff */
[----:B--2---:R-:W-:Y:S05]  /*b070*/  @!P0 NANOSLEEP.SYNCS 0x989680 ;  /* 0x009896800000895d */ /* 0x004fea0003900000 */
[----:B------:R-:W2:Y:S02]  /*b080*/  @!P0 SYNCS.PHASECHK.TRANS64 P0, [R0+URZ+0xb0], R3 ;  /* 0x0000b003000085a7 */ /* 0x000ea400080010ff */
[----:B--2---:R-:W-:Y:S05]  /*b090*/  @!P0 BRA `(.L_x_169) ;  /* 0xfffffffc00f08947 */ /* 0x004fea000383ffff */
[----:B------:R-:W-:Y:S05]  /*b0a0*/  BRA `(.L_x_170) ;  /* 0xffffffac00c47947 */ /* 0x000fea000383ffff */
.L_x_88:
[----:B-1----:R-:W-:Y:S04]  /*b0b0*/  MOV R0, UR50 ;  /* 0x0000003200007c02 */ /* 0x002fe80008000f00 */
[----:B------:R1:W3:Y:S03]  /*b0c0*/  SYNCS.PHASECHK.TRANS64.TRYWAIT P1, [R0+URZ+0x60], R5 ;  /* 0x00006005000075a7 */ /* 0x0002e600080211ff */
[----:B---3--:R-:W-:Y:S05]  /*b0d0*/  @!P1 NANOSLEEP.SYNCS 0x989680 ;  /* 0x009896800000995d */ /* 0x008fea0003900000 */
[----:B------:R-:W3:Y:S02]  /*b0e0*/  @!P1 SYNCS.PHASECHK.TRANS64 P1, [R0+URZ+0x60], R5 ;  /* 0x00006005000095a7 */ /* 0x000ee400080210ff */
[----:B---3--:R-:W-:Y:S05]  /*b0f0*/  @!P1 BRA `(.L_x_88) ;  /* 0xfffffffc00ec9947 */ /* 0x008fea000383ffff */
[----:B------:R-:W-:Y:S05]  /*b100*/  BRA `(.L_x_87) ;  /* 0xffffffc000bc7947 */ /* 0x000fea000383ffff */
.L_x_90:
[----:B-1----:R1:W4:Y:S02]  /*b110*/  SYNCS.PHASECHK.TRANS64.TRYWAIT P0, [R100+URZ+0xc0], R3 ;  /* 0x0000c003640075a7 */ /* 0x00232400080011ff */
[----:B----4-:R-:W-:Y:S05]  /*b120*/  @!P0 NANOSLEEP.SYNCS 0x989680 ;  /* 0x009896800000895d */ /* 0x010fea0003900000 */
[----:B------:R-:W4:Y:S02]  /*b130*/  @!P0 SYNCS.PHASECHK.TRANS64 P0, [R100+URZ+0xc0], R3 ;  /* 0x0000c003640085a7 */ /* 0x000f2400080010ff */
[----:B----4-:R-:W-:Y:S05]  /*b140*/  @!P0 BRA `(.L_x_90) ;  /* 0xfffffffc00f08947 */ /* 0x010fea000383ffff */
[----:B------:R-:W-:Y:S05]  /*b150*/  BRA `(.L_x_89) ;  /* 0xffffffc000e47947 */ /* 0x000fea000383ffff */
.L_x_99:
[----:B--2---:R2:W4:Y:S02]  /*b160*/  SYNCS.PHASECHK.TRANS64.TRYWAIT P0, [R3+URZ+0x60], R0 ;  /* 0x00006000030075a7 */ /* 0x00452400080011ff */
[----:B----4-:R-:W-:Y:S05]  /*b170*/  @!P0 NANOSLEEP.SYNCS 0x989680 ;  /* 0x009896800000895d */ /* 0x010fea0003900000 */
[----:B------:R-:W4:Y:S02]  /*b180*/  @!P0 SYNCS.PHASECHK.TRANS64 P0, [R3+URZ+0x60], R0 ;  /* 0x00006000030085a7 */ /* 0x000f2400080010ff */
[----:B----4-:R-:W-:Y:S05]  /*b190*/  @!P0 BRA `(.L_x_99) ;  /* 0xfffffffc00f08947 */ /* 0x010fea000383ffff */
[----:B------:R-:W-:Y:S05]  /*b1a0*/  BRA `(.L_x_98) ;  /* 0xffffffcc00c07947 */ /* 0x000fea000383ffff */
.L_x_107:
[----:B-1----:R1:W2:Y:S02]  /*b1b0*/  SYNCS.PHASECHK.TRANS64.TRYWAIT P0, [R62+URZ+0x60], R5 ;  /* 0x000060053e0075a7 */ /* 0x0022a400080011ff */
[----:B--2---:R-:W-:Y:S05]  /*b1c0*/  @!P0 NANOSLEEP.SYNCS 0x989680 ;  /* 0x009896800000895d */ /* 0x004fea0003900000 */
[----:B------:R-:W2:Y:S02]  /*b1d0*/  @!P0 SYNCS.PHASECHK.TRANS64 P0, [R62+URZ+0x60], R5 ;  /* 0x000060053e0085a7 */ /* 0x000ea400080010ff */
[----:B--2---:R-:W-:Y:S05]  /*b1e0*/  @!P0 BRA `(.L_x_107) ;  /* 0xfffffffc00f08947 */ /* 0x004fea000383ffff */
[----:B------:R-:W-:Y:S05]  /*b1f0*/  BRA `(.L_x_106) ;  /* 0xffffffd800bc7947 */ /* 0x000fea000383ffff */
.L_x_115:
[----:B-1----:R1:W4:Y:S02]  /*b200*/  SYNCS.PHASECHK.TRANS64.TRYWAIT P0, [R62+URZ+0x60], R5 ;  /* 0x000060053e0075a7 */ /* 0x00232400080011ff */
[----:B----4-:R-:W-:Y:S05]  /*b210*/  @!P0 NANOSLEEP.SYNCS 0x989680 ;  /* 0x009896800000895d */ /* 0x010fea0003900000 */
[----:B------:R-:W4:Y:S02]  /*b220*/  @!P0 SYNCS.PHASECHK.TRANS64 P0, [R62+URZ+0x60], R5 ;  /* 0x000060053e0085a7 */ /* 0x000f2400080010ff */
[----:B----4-:R-:W-:Y:S05]  /*b230*/  @!P0 BRA `(.L_x_115) ;  /* 0xfffffffc00f08947 */ /* 0x010fea000383ffff */
[----:B------:R-:W-:Y:S05]  /*b240*/  BRA `(.L_x_114) ;  /* 0xffffffe400b47947 */ /* 0x000fea000383ffff */
        .weak           $__internal_0_$__cuda_sm10x_tcgen05_guardrail_trap_col_being_dealloced_not_returned_by_alloc
        .type           $__internal_0_$__cuda_sm10x_tcgen05_guardrail_trap_col_being_dealloced_not_returned_by_alloc,@function
        .size           $__internal_0_$__cuda_sm10x_tcgen05_guardrail_trap_col_being_dealloced_not_returned_by_alloc,($__internal_1_$__cuda_sm10x_tcgen05_guardrail_trap_phase_invalid_during_alloc - $__internal_0_$__cuda_sm10x_tcgen05_guardrail_trap_col_being_dealloced_not_returned_by_alloc)
$__internal_0_$__cuda_sm10x_tcgen05_guardrail_trap_col_being_dealloced_not_returned_by_alloc:
[----:B------:R-:W-:Y:S05]  /*b250*/  BPT.TRAP 0x1 ;  /* 0x000000040000795c */ /* 0x000fea0000300000 */
[----:B------:R-:W-:-:S04]  /*b260*/  MOV R3, 0x0 ;  /* 0x0000000000037802 */ /* 0x000fc80000000f00 */
[----:B------:R-:W-:Y:S05]  /*b270*/  RET.REL.NODEC R2 `(_ZN7cutlass13device_kernelINS_4conv6kernel13ConvUniversalINS1_16ConvProblemShapeILNS1_8OperatorE2ELi3EEENS1_10collective14CollectiveConvINS1_47MainloopSm100TmaUmmaWarpSpecializedImplicitGemmILS5_2ELi6ELi3ELi1ELi2EN4cute5tupleIJNSA_1CILi1EEESD_SD_EEEEENSB_IJNSC_ILi128EEENSB_IJSG_EEENSB_IJNSC_ILi64EEEEEEEEENS_6half_tESL_NSA_8TiledMMAINSA_8MMA_AtomIJNSA_20SM100_MMA_F16BF16_SSISL_SL_fLi128ELi128ELNSA_4UMMA5MajorE1ELSQ_1ELNSP_7ScaleInE0ELSR_0EEEEEENSA_6LayoutISE_NSB_IJNSC_ILi0EEESV_SV_EEEEENSB_IJNSA_10UnderscoreESY_SY_EEEEENS7_6detail27Sm100ImplicitGemmTileTraitsINSA_13SM90_TMA_LOADENSA_14ComposedLayoutINSA_7SwizzleILi3ELi4ELi3EEENSA_18smem_ptr_flag_bitsILi16EEENSU_INSB_IJSI_NSC_ILi8EEEEEENSB_IJSD_SI_EEEEEEEvEENS12_INSA_20SM90_TMA_LOAD_IM2COLES1D_vEEEENS_8epilogue10collective18CollectiveEpilogueINS1I_23Sm100TmaWarpSpecializedILi4ELi2ELi32ELb1ELb0EEEJSK_NSB_IJNSU_ISG_SD_EENSU_INSC_ILi32EEESD_EEEEESL_NSB_IJlNSB_IJSD_lllEEESV_EEESL_S1S_NS1I_6fusion15FusionCallbacksIS1M_NS1T_17LinearCombinationISL_fSL_fLNS_15FloatRoundStyleE2EEESK_S1Q_JEEENSA_5SM1004TMEM4LOAD26SM100_TMEM_LOAD_32dp32b32xES13_NS14_INS15_ILi2ELi4ELi3EEES18_NSU_INSB_IJS19_S1O_EEENSB_IJS1O_SD_EEEEEEENSA_39AutoVectorizingCopyWithAssumedAlignmentILi128EEENSA_14SM90_TMA_STOREES27_S29_S29_EEEvvEEEEvNT_6ParamsE) ;  /* 0xffffff4c02607950 */ /* 0x000fea0003c3ffff */
        .weak           $__internal_1_$__cuda_sm10x_tcgen05_guardrail_trap_phase_invalid_during_alloc
        .type           $__internal_1_$__cuda_sm10x_tcgen05_guardrail_trap_phase_invalid_during_alloc,@function
        .size           $__internal_1_$__cuda_sm10x_tcgen05_guardrail_trap_phase_invalid_during_alloc,($__internal_2_$__cuda_sm10x_tcgen05_guardrail_trap_unallocated_columns_being_dealloced - $__internal_1_$__cuda_sm10x_tcgen05_guardrail_trap_phase_invalid_during_alloc)
$__internal_1_$__cuda_sm10x_tcgen05_guardrail_trap_phase_invalid_during_alloc:
[----:B------:R-:W-:Y:S05]  /*b280*/  BPT.TRAP 0x1 ;  /* 0x000000040000795c */ /* 0x000fea0000300000 */
[----:B------:R-:W-:-:S04]  /*b290*/  HFMA2 R3, -RZ, RZ, 0, 0 ;  /* 0x00000000ff037431 */ /* 0x000fc800000001ff */
[----:B------:R-:W-:Y:S05]  /*b2a0*/  RET.REL.NODEC R2 `(_ZN7cutlass13device_kernelINS_4conv6kernel13ConvUniversalINS1_16ConvProblemShapeILNS1_8OperatorE2ELi3EEENS1_10collective14CollectiveConvINS1_47MainloopSm100TmaUmmaWarpSpecializedImplicitGemmILS5_2ELi6ELi3ELi1ELi2EN4cute5tupleIJNSA_1CILi1EEESD_SD_EEEEENSB_IJNSC_ILi128EEENSB_IJSG_EEENSB_IJNSC_ILi64EEEEEEEEENS_6half_tESL_NSA_8TiledMMAINSA_8MMA_AtomIJNSA_20SM100_MMA_F16BF16_SSISL_SL_fLi128ELi128ELNSA_4UMMA5MajorE1ELSQ_1ELNSP_7ScaleInE0ELSR_0EEEEEENSA_6LayoutISE_NSB_IJNSC_ILi0EEESV_SV_EEEEENSB_IJNSA_10UnderscoreESY_SY_EEEEENS7_6detail27Sm100ImplicitGemmTileTraitsINSA_13SM90_TMA_LOADENSA_14ComposedLayoutINSA_7SwizzleILi3ELi4ELi3EEENSA_18smem_ptr_flag_bitsILi16EEENSU_INSB_IJSI_NSC_ILi8EEEEEENSB_IJSD_SI_EEEEEEEvEENS12_INSA_20SM90_TMA_LOAD_IM2COLES1D_vEEEENS_8epilogue10collective18CollectiveEpilogueINS1I_23Sm100TmaWarpSpecializedILi4ELi2ELi32ELb1ELb0EEEJSK_NSB_IJNSU_ISG_SD_EENSU_INSC_ILi32EEESD_EEEEESL_NSB_IJlNSB_IJSD_lllEEESV_EEESL_S1S_NS1I_6fusion15FusionCallbacksIS1M_NS1T_17LinearCombinationISL_fSL_fLNS_15FloatRoundStyleE2EEESK_S1Q_JEEENSA_5SM1004TMEM4LOAD26SM100_TMEM_LOAD_32dp32b32xES13_NS14_INS15_ILi2ELi4ELi3EEES18_NSU_INSB_IJS19_S1O_EEENSB_IJS1O_SD_EEEEEEENSA_39AutoVectorizingCopyWithAssumedAlignmentILi128EEENSA_14SM90_TMA_STOREES27_S29_S29_EEEvvEEEEvNT_6ParamsE) ;  /* 0xffffff4c02547950 */ /* 0x000fea0003c3ffff */
        .weak           $__internal_2_$__cuda_sm10x_tcgen05_guardrail_trap_unallocated_columns_being_dealloced
        .type           $__internal_2_$__cuda_sm10x_tcgen05_guardrail_trap_unallocated_columns_being_dealloced,@function
        .size           $__internal_2_$__cuda_sm10x_tcgen05_guardrail_trap_unallocated_columns_being_dealloced,(.L_x_172 - $__internal_2_$__cuda_sm10x_tcgen05_guardrail_trap_unallocated_columns_being_dealloced)
$__internal_2_$__cuda_sm10x_tcgen05_guardrail_trap_unallocated_columns_being_dealloced:
[----:B------:R-:W-:Y:S05]  /*b2b0*/  BPT.TRAP 0x1 ;  /* 0x000000040000795c */ /* 0x000fea0000300000 */
[----:B------:R-:W-:-:S04]  /*b2c0*/  MOV R3, 0x0 ;  /* 0x0000000000037802 */ /* 0x000fc80000000f00 */
[----:B------:R-:W-:Y:S05]  /*b2d0*/  RET.REL.NODEC R2 `(_ZN7cutlass13device_kernelINS_4conv6kernel13ConvUniversalINS1_16ConvProblemShapeILNS1_8OperatorE2ELi3EEENS1_10collective14CollectiveConvINS1_47MainloopSm100TmaUmmaWarpSpecializedImplicitGemmILS5_2ELi6ELi3ELi1ELi2EN4cute5tupleIJNSA_1CILi1EEESD_SD_EEEEENSB_IJNSC_ILi128EEENSB_IJSG_EEENSB_IJNSC_ILi64EEEEEEEEENS_6half_tESL_NSA_8TiledMMAINSA_8MMA_AtomIJNSA_20SM100_MMA_F16BF16_SSISL_SL_fLi128ELi128ELNSA_4UMMA5MajorE1ELSQ_1ELNSP_7ScaleInE0ELSR_0EEEEEENSA_6LayoutISE_NSB_IJNSC_ILi0EEESV_SV_EEEEENSB_IJNSA_10UnderscoreESY_SY_EEEEENS7_6detail27Sm100ImplicitGemmTileTraitsINSA_13SM90_TMA_LOADENSA_14ComposedLayoutINSA_7SwizzleILi3ELi4ELi3EEENSA_18smem_ptr_flag_bitsILi16EEENSU_INSB_IJSI_NSC_ILi8EEEEEENSB_IJSD_SI_EEEEEEEvEENS12_INSA_20SM90_TMA_LOAD_IM2COLES1D_vEEEENS_8epilogue10collective18CollectiveEpilogueINS1I_23Sm100TmaWarpSpecializedILi4ELi2ELi32ELb1ELb0EEEJSK_NSB_IJNSU_ISG_SD_EENSU_INSC_ILi32EEESD_EEEEESL_NSB_IJlNSB_IJSD_lllEEESV_EEESL_S1S_NS1I_6fusion15FusionCallbacksIS1M_NS1T_17LinearCombinationISL_fSL_fLNS_15FloatRoundStyleE2EEESK_S1Q_JEEENSA_5SM1004TMEM4LOAD26SM100_TMEM_LOAD_32dp32b32xES13_NS14_INS15_ILi2ELi4ELi3EEES18_NSU_INSB_IJS19_S1O_EEENSB_IJS1O_SD_EEEEEEENSA_39AutoVectorizingCopyWithAssumedAlignmentILi128EEENSA_14SM90_TMA_STOREES27_S29_S29_EEEvvEEEEvNT_6ParamsE) ;  /* 0xffffff4c02487950 */ /* 0x000fea0003c3ffff */
.L_x_171:
[----:B------:R-:W-:-:S00]  /*b2e0*/  BRA `(.L_x_171) ;  /* 0xfffffffc00fc7947 */ /* 0x000fc0000383ffff */
[----:B------:R-:W-:-:S00]  /*b2f0*/  NOP ;  /* 0x0000000000007918 */ /* 0x000fc00000000000 */
        /* <DEDUP_REMOVED lines=8> */
.L_x_172:


//--------------------- .nv.global.init           --------------------------
	.section	.nv.global.init,"aw",@progbits
.nv.global.init:
	.type		$str$29,@object
	.size		$str$29,($str$30 - $str$29)
$str$29:
        /*0000*/ 	.byte	0x28, 0x61, 0x64, 0x64, 0x72, 0x65, 0x73, 0x73, 0x20, 0x26, 0x20, 0x6d, 0x61, 0x73, 0x6b, 0x29
        /*0010*/ 	.byte	0x20, 0x3d, 0x3d, 0x20, 0x30, 0x00
	.type		$str$30,@object
	.size		$str$30,($str$28 - $str$30)
$str$30:
        /*0016*/ 	.byte	0x2f, 0x74, 0x6d, 0x70, 0x2f, 0x63, 0x75, 0x74, 0x6c, 0x61, 0x73, 0x73, 0x5f, 0x73, 0x77, 0x65
        /*0026*/ 	.byte	0x65, 0x70, 0x5f, 0x73, 0x72, 0x63, 0x2f, 0x69, 0x6e, 0x63, 0x6c, 0x75, 0x64, 0x65, 0x2f, 0x63
        /*0036*/ 	.byte	0x75, 0x74, 0x65, 0x2f, 0x70, 0x6f, 0x69, 0x6e, 0x74, 0x65, 0x72, 0x5f, 0x66, 0x6c, 0x61, 0x67
        /*0046*/ 	.byte	0x67, 0x65, 0x64, 0x2e, 0x68, 0x70, 0x70, 0x00
	.type		$str$28,@object
	.size		$str$28,($str$27 - $str$28)
$str$28:
        /*004e*/ 	.byte	0x2f, 0x74, 0x6d, 0x70, 0x2f, 0x63, 0x75, 0x74, 0x6c, 0x61, 0x73, 0x73, 0x5f, 0x73, 0x77, 0x65
        /*005e*/ 	.byte	0x65, 0x70, 0x5f, 0x73, 0x72, 0x63, 0x2f, 0x69, 0x6e, 0x63, 0x6c, 0x75, 0x64, 0x65, 0x2f, 0x63
        /*006e*/ 	.byte	0x75, 0x74, 0x65, 0x2f, 0x61, 0x74, 0x6f, 0x6d, 0x2f, 0x63, 0x6f, 0x70, 0x79, 0x5f, 0x74, 0x72
        /*007e*/ 	.byte	0x61, 0x69, 0x74, 0x73, 0x5f, 0x73, 0x6d, 0x31, 0x30, 0x30, 0x2e, 0x68, 0x70, 0x70, 0x00
	.type		$str$27,@object
	.size		$str$27,(__unnamed_1 - $str$27)
$str$27:
        /*008d*/ 	.byte	0x28, 0x28, 0x75, 0x69, 0x6e, 0x74, 0x33, 0x32, 0x5f, 0x74, 0x28, 0x74, 0x68, 0x72, 0x65, 0x61
        /*009d*/ 	.byte	0x64, 0x49, 0x64, 0x78, 0x2e, 0x78, 0x29, 0x20, 0x2f, 0x20, 0x33, 0x32, 0x29, 0x20, 0x25, 0x20
        /*00ad*/ 	.byte	0x34, 0x29, 0x20, 0x3d, 0x3d, 0x20, 0x28, 0x28, 0x28, 0x74, 0x6d, 0x65, 0x6d, 0x5f, 0x61, 0x64
        /*00bd*/ 	.byte	0x64, 0x72, 0x20, 0x3e, 0x3e, 0x20, 0x31, 0x36, 0x29, 0x20, 0x2f, 0x20, 0x33, 0x32, 0x29, 0x20
        /*00cd*/ 	.byte	0x25, 0x20, 0x34, 0x29, 0x00
	.type		__unnamed_1,@object
	.size		__unnamed_1,(__unnamed_2 - __unnamed_1)
__unnamed_1:
        /*00d2*/ 	.byte	0x61, 0x75, 0x74, 0x6f, 0x20, 0x63, 0x75, 0x74, 0x65, 0x3a, 0x3a, 0x61, 0x73, 0x5f, 0x70, 0x6f
        /* <DEDUP_REMOVED lines=24> */
        /*0262*/ 	.byte	0x3e, 0x3e, 0x3e, 0x3e, 0x5d, 0x00
	.type		__unnamed_2,@object
	.size		__unnamed_2,(.L_2 - __unnamed_2)
__unnamed_2:
        /* <DEDUP_REMOVED lines=42> */
        /*0508*/ 	.byte	0x3e, 0x3e, 0x5d, 0x00
.L_2:


//--------------------- .nv.shared._ZN7cutlass13device_kernelINS_4conv6kernel13ConvUniversalINS1_16ConvProblemShapeILNS1_8OperatorE2ELi3EEENS1_10collective14CollectiveConvINS1_47MainloopSm100TmaUmmaWarpSpecializedImplicitGemmILS5_2ELi6ELi3ELi1ELi2EN4cute5tupleIJNSA_1CILi1EEESD_SD_EEEEENSB_IJNSC_ILi128EEENSB_IJSG_EEENSB_IJNSC_ILi64EEEEEEEEENS_6half_tESL_NSA_8TiledMMAINSA_8MMA_AtomIJNSA_20SM100_MMA_F16BF16_SSISL_SL_fLi128ELi128ELNSA_4UMMA5MajorE1ELSQ_1ELNSP_7ScaleInE0ELSR_0EEEEEENSA_6LayoutISE_NSB_IJNSC_ILi0EEESV_SV_EEEEENSB_IJNSA_10UnderscoreESY_SY_EEEEENS7_6detail27Sm100ImplicitGemmTileTraitsINSA_13SM90_TMA_LOADENSA_14ComposedLayoutINSA_7SwizzleILi3ELi4ELi3EEENSA_18smem_ptr_flag_bitsILi16EEENSU_INSB_IJSI_NSC_ILi8EEEEEENSB_IJSD_SI_EEEEEEEvEENS12_INSA_20SM90_TMA_LOAD_IM2COLES1D_vEEEENS_8epilogue10collective18CollectiveEpilogueINS1I_23Sm100TmaWarpSpecializedILi4ELi2ELi32ELb1ELb0EEEJSK_NSB_IJNSU_ISG_SD_EENSU_INSC_ILi32EEESD_EEEEESL_NSB_IJlNSB_IJSD_lllEEESV_EEESL_S1S_NS1I_6fusion15FusionCallbacksIS1M_NS1T_17LinearCombinationISL_fSL_fLNS_15FloatRoundStyleE2EEESK_S1Q_JEEENSA_5SM1004TMEM4LOAD26SM100_TMEM_LOAD_32dp32b32xES13_NS14_INS15_ILi2ELi4ELi3EEES18_NSU_INSB_IJS19_S1O_EEENSB_IJS1O_SD_EEEEEEENSA_39AutoVectorizingCopyWithAssumedAlignmentILi128EEENSA_14SM90_TMA_STOREES27_S29_S29_EEEvvEEEEvNT_6ParamsE --------------------------
	.section	.nv.shared._ZN7cutlass13device_kernelINS_4conv6kernel13ConvUniversalINS1_16ConvProblemShapeILNS1_8OperatorE2ELi3EEENS1_10collective14CollectiveConvINS1_47MainloopSm100TmaUmmaWarpSpecializedImplicitGemmILS5_2ELi6ELi3ELi1ELi2EN4cute5tupleIJNSA_1CILi1EEESD_SD_EEEEENSB_IJNSC_ILi128EEENSB_IJSG_EEENSB_IJNSC_ILi64EEEEEEEEENS_6half_tESL_NSA_8TiledMMAINSA_8MMA_AtomIJNSA_20SM100_MMA_F16BF16_SSISL_SL_fLi128ELi128ELNSA_4UMMA5MajorE1ELSQ_1ELNSP_7ScaleInE0ELSR_0EEEEEENSA_6LayoutISE_NSB_IJNSC_ILi0EEESV_SV_EEEEENSB_IJNSA_10UnderscoreESY_SY_EEEEENS7_6detail27Sm100ImplicitGemmTileTraitsINSA_13SM90_TMA_LOADENSA_14ComposedLayoutINSA_7SwizzleILi3ELi4ELi3EEENSA_18smem_ptr_flag_bitsILi16EEENSU_INSB_IJSI_NSC_ILi8EEEEEENSB_IJSD_SI_EEEEEEEvEENS12_INSA_20SM90_TMA_LOAD_IM2COLES1D_vEEEENS_8epilogue10collective18CollectiveEpilogueINS1I_23Sm100TmaWarpSpecializedILi4ELi2ELi32ELb1ELb0EEEJSK_NSB_IJNSU_ISG_SD_EENSU_INSC_ILi32EEESD_EEEEESL_NSB_IJlNSB_IJSD_lllEEESV_EEESL_S1S_NS1I_6fusion15FusionCallbacksIS1M_NS1T_17LinearCombinationISL_fSL_fLNS_15FloatRoundStyleE2EEESK_S1Q_JEEENSA_5SM1004TMEM4LOAD26SM100_TMEM_LOAD_32dp32b32xES13_NS14_INS15_ILi2ELi4ELi3EEES18_NSU_INSB_IJS19_S1O_EEENSB_IJS1O_SD_EEEEEEENSA_39AutoVectorizingCopyWithAssumedAlignmentILi128EEENSA_14SM90_TMA_STOREES27_S29_S29_EEEvvEEEEvNT_6ParamsE,"aw",@nobits
	.sectionflags	@""
	.align	16
	.zero		1024


//--------------------- .nv.shared.reserved.0     --------------------------
	.section	.nv.shared.reserved.0,"aw",@nobits
	.weak		__nv_reservedSMEM_offset_0_alias
	.size		__nv_reservedSMEM_offset_0_alias, 0, 64
	.other		__nv_reservedSMEM_offset_0_alias,@"STO_CUDA_RESERVED_SHARED STV_DEFAULT"
__nv_reservedSMEM_offset_0_alias:
	.zero		0
.nv.shared.reserved.0:
	.zero		64
	.weak		__nv_reservedSMEM_tcgen05_partition
	.type		__nv_reservedSMEM_tcgen05_partition,@object
	.size		__nv_reservedSMEM_tcgen05_partition,(.L_0 - __nv_reservedSMEM_tcgen05_partition)
__nv_reservedSMEM_tcgen05_partition:
	.zero		32
.L_0:


//--------------------- .nv.global                --------------------------
	.section	.nv.global,"aw",@nobits
.nv.global:
	.type		_ZN39_INTERNAL_a4a011f9_4_k_cu_a9fb41c6_31284cute1_E,@object
	.size		_ZN39_INTERNAL_a4a011f9_4_k_cu_a9fb41c6_31284cute1_E,(_ZN39_INTERNAL_a4a011f9_4_k_cu_a9fb41c6_31284cuda3std3__45__cpo6cbeginE - _ZN39_INTERNAL_a4a011f9_4_k_cu_a9fb41c6_31284cute1_E)
_ZN39_INTERNAL_a4a011f9_4_k_cu_a9fb41c6_31284cute1_E:
	.zero		1
	.type		_ZN39_INTERNAL_a4a011f9_4_k_cu_a9fb41c6_31284cuda3std3__45__cpo6cbeginE,@object
	.size		_ZN39_INTERNAL_a4a011f9_4_k_cu_a9fb41c6_31284cuda3std3__45__cpo6cbeginE,(_ZN39_INTERNAL_a4a011f9_4_k_cu_a9fb41c6_31284cuda3std3__48in_placeE - _ZN39_INTERNAL_a4a011f9_4_k_cu_a9fb41c6_31284cuda3std3__45__cpo6cbeginE)
_ZN39_INTERNAL_a4a011f9_4_k_cu_a9fb41c6_31284cuda3std3__45__cpo6cbeginE:
	.zero		1
	.type		_ZN39_INTERNAL_a4a011f9_4_k_cu_a9fb41c6_31284cuda3std3__48in_placeE,@object
	.size		_ZN39_INTERNAL_a4a011f9_4_k_cu_a9fb41c6_31284cuda3std3__48in_placeE,(_ZN39_INTERNAL_a4a011f9_4_k_cu_a9fb41c6_31284cuda3std6ranges3__45__cpo9iter_moveE - _ZN39_INTERNAL_a4a011f9_4_k_cu_a9fb41c6_31284cuda3std3__48in_placeE)
_ZN39_INTERNAL_a4a011f9_4_k_cu_a9fb41c6_31284cuda3std3__48in_placeE:
	.zero		1
	.type		_ZN39_INTERNAL_a4a011f9_4_k_cu_a9fb41c6_31284cuda3std6ranges3__45__cpo9iter_moveE,@object
	.size		_ZN39_INTERNAL_a4a011f9_4_k_cu_a9fb41c6_31284cuda3std6ranges3__45__cpo9iter_moveE,(_ZN39_INTERNAL_a4a011f9_4_k_cu_a9fb41c6_31284cuda3std3__45__cpo5beginE - _ZN39_INTERNAL_a4a011f9_4_k_cu_a9fb41c6_31284cuda3std6ranges3__45__cpo9iter_moveE)
_ZN39_INTERNAL_a4a011f9_4_k_cu_a9fb41c6_31284cuda3std6ranges3__45__cpo9iter_moveE:
	.zero		1
	.type		_ZN39_INTERNAL_a4a011f9_4_k_cu_a9fb41c6_31284cuda3std3__45__cpo5beginE,@object
	.size		_ZN39_INTERNAL_a4a011f9_4_k_cu_a9fb41c6_31284cuda3std3__45__cpo5beginE,(_ZN39_INTERNAL_a4a011f9_4_k_cu_a9fb41c6_31284cuda3std3__441_GLOBAL__N__a4a011f9_4_k_cu_a9fb41c6_31286ignoreE - _ZN39_INTERNAL_a4a011f9_4_k_cu_a9fb41c6_31284cuda3std3__45__cpo5beginE)
_ZN39_INTERNAL_a4a011f9_4_k_cu_a9fb41c6_31284cuda3std3__45__cpo5beginE:
	.zero		1
	.type		_ZN39_INTERNAL_a4a011f9_4_k_cu_a9fb41c6_31284cuda3std3__441_GLOBAL__N__a4a011f9_4_k_cu_a9fb41c6_31286ignoreE,@object
	.size		_ZN39_INTERNAL_a4a011f9_4_k_cu_a9fb41c6_31284cuda3std3__441_GLOBAL__N__a4a011f9_4_k_cu_a9fb41c6_31286ignoreE,(_ZN39_INTERNAL_a4a011f9_4_k_cu_a9fb41c6_31284cute7productE - _ZN39_INTERNAL_a4a011f9_4_k_cu_a9fb41c6_31284cuda3std3__441_GLOBAL__N__a4a011f9_4_k_cu_a9fb41c6_31286ignoreE)
_ZN39_INTERNAL_a4a011f9_4_k_cu_a9fb41c6_31284cuda3std3__441_GLOBAL__N__a4a011f9_4_k_cu_a9fb41c6_31286ignoreE:
	.zero		1
	.type		_ZN39_INTERNAL_a4a011f9_4_k_cu_a9fb41c6_31284cute7productE,@object
	.size		_ZN39_INTERNAL_a4a011f9_4_k_cu_a9fb41c6_31284cute7productE,(_ZN39_INTERNAL_a4a011f9_4_k_cu_a9fb41c6_31284cuda3std3__45__cpo3endE - _ZN39_INTERNAL_a4a011f9_4_k_cu_a9fb41c6_31284cute7productE)
_ZN39_INTERNAL_a4a011f9_4_k_cu_a9fb41c6_31284cute7productE:
	.zero		1
	.type		_ZN39_INTERNAL_a4a011f9_4_k_cu_a9fb41c6_31284cuda3std3__45__cpo3endE,@object
	.size		_ZN39_INTERNAL_a4a011f9_4_k_cu_a9fb41c6_31284cuda3std3__45__cpo3endE,(_ZN39_INTERNAL_a4a011f9_4_k_cu_a9fb41c6_31284cuda3std3__419piecewise_constructE - _ZN39_INTERNAL_a4a011f9_4_k_cu_a9fb41c6_31284cuda3std3__45__cpo3endE)
_ZN39_INTERNAL_a4a011f9_4_k_cu_a9fb41c6_31284cuda3std3__45__cpo3endE:
	.zero		1
	.type		_ZN39_INTERNAL_a4a011f9_4_k_cu_a9fb41c6_31284cuda3std3__419piecewise_constructE,@object
	.size		_ZN39_INTERNAL_a4a011f9_4_k_cu_a9fb41c6_31284cuda3std3__419piecewise_constructE,(_ZN39_INTERNAL_a4a011f9_4_k_cu_a9fb41c6_31284cuda3std3__45__cpo4cendE - _ZN39_INTERNAL_a4a011f9_4_k_cu_a9fb41c6_31284cuda3std3__419piecewise_constructE)
_ZN39_INTERNAL_a4a011f9_4_k_cu_a9fb41c6_31284cuda3std3__419piecewise_constructE:
	.zero		1
	.type		_ZN39_INTERNAL_a4a011f9_4_k_cu_a9fb41c6_31284cuda3std3__45__cpo4cendE,@object
	.size		_ZN39_INTERNAL_a4a011f9_4_k_cu_a9fb41c6_31284cuda3std3__45__cpo4cendE,(_ZN39_INTERNAL_a4a011f9_4_k_cu_a9fb41c6_31284cuda3std6ranges3__45__cpo4swapE - _ZN39_INTERNAL_a4a011f9_4_k_cu_a9fb41c6_31284cuda3std3__45__cpo4cendE)
_ZN39_INTERNAL_a4a011f9_4_k_cu_a9fb41c6_31284cuda3std3__45__cpo4cendE:
	.zero		1
	.type		_ZN39_INTERNAL_a4a011f9_4_k_cu_a9fb41c6_31284cuda3std6ranges3__45__cpo4swapE,@object
	.size		_ZN39_INTERNAL_a4a011f9_4_k_cu_a9fb41c6_31284cuda3std6ranges3__45__cpo4swapE,(.L_10 - _ZN39_INTERNAL_a4a011f9_4_k_cu_a9fb41c6_31284cuda3std6ranges3__45__cpo4swapE)
_ZN39_INTERNAL_a4a011f9_4_k_cu_a9fb41c6_31284cuda3std6ranges3__45__cpo4swapE:
	.zero		1
.L_10:


//--------------------- .nv.constant0._ZN7cutlass13device_kernelINS_4conv6kernel13ConvUniversalINS1_16ConvProblemShapeILNS1_8OperatorE2ELi3EEENS1_10collective14CollectiveConvINS1_47MainloopSm100TmaUmmaWarpSpecializedImplicitGemmILS5_2ELi6ELi3ELi1ELi2EN4cute5tupleIJNSA_1CILi1EEESD_SD_EEEEENSB_IJNSC_ILi128EEENSB_IJSG_EEENSB_IJNSC_ILi64EEEEEEEEENS_6half_tESL_NSA_8TiledMMAINSA_8MMA_AtomIJNSA_20SM100_MMA_F16BF16_SSISL_SL_fLi128ELi128ELNSA_4UMMA5MajorE1ELSQ_1ELNSP_7ScaleInE0ELSR_0EEEEEENSA_6LayoutISE_NSB_IJNSC_ILi0EEESV_SV_EEEEENSB_IJNSA_10UnderscoreESY_SY_EEEEENS7_6detail27Sm100ImplicitGemmTileTraitsINSA_13SM90_TMA_LOADENSA_14ComposedLayoutINSA_7SwizzleILi3ELi4ELi3EEENSA_18smem_ptr_flag_bitsILi16EEENSU_INSB_IJSI_NSC_ILi8EEEEEENSB_IJSD_SI_EEEEEEEvEENS12_INSA_20SM90_TMA_LOAD_IM2COLES1D_vEEEENS_8epilogue10collective18CollectiveEpilogueINS1I_23Sm100TmaWarpSpecializedILi4ELi2ELi32ELb1ELb0EEEJSK_NSB_IJNSU_ISG_SD_EENSU_INSC_ILi32EEESD_EEEEESL_NSB_IJlNSB_IJSD_lllEEESV_EEESL_S1S_NS1I_6fusion15FusionCallbacksIS1M_NS1T_17LinearCombinationISL_fSL_fLNS_15FloatRoundStyleE2EEESK_S1Q_JEEENSA_5SM1004TMEM4LOAD26SM100_TMEM_LOAD_32dp32b32xES13_NS14_INS15_ILi2ELi4ELi3EEES18_NSU_INSB_IJS19_S1O_EEENSB_IJS1O_SD_EEEEEEENSA_39AutoVectorizingCopyWithAssumedAlignmentILi128EEENSA_14SM90_TMA_STOREES27_S29_S29_EEEvvEEEEvNT_6ParamsE --------------------------
	.section	.nv.constant0._ZN7cutlass13device_kernelINS_4conv6kernel13ConvUniversalINS1_16ConvProblemShapeILNS1_8OperatorE2ELi3EEENS1_10collective14CollectiveConvINS1_47MainloopSm100TmaUmmaWarpSpecializedImplicitGemmILS5_2ELi6ELi3ELi1ELi2EN4cute5tupleIJNSA_1CILi1EEESD_SD_EEEEENSB_IJNSC_ILi128EEENSB_IJSG_EEENSB_IJNSC_ILi64EEEEEEEEENS_6half_tESL_NSA_8TiledMMAINSA_8MMA_AtomIJNSA_20SM100_MMA_F16BF16_SSISL_SL_fLi128ELi128ELNSA_4UMMA5MajorE1ELSQ_1ELNSP_7ScaleInE0ELSR_0EEEEEENSA_6LayoutISE_NSB_IJNSC_ILi0EEESV_SV_EEEEENSB_IJNSA_10UnderscoreESY_SY_EEEEENS7_6detail27Sm100ImplicitGemmTileTraitsINSA_13SM90_TMA_LOADENSA_14ComposedLayoutINSA_7SwizzleILi3ELi4ELi3EEENSA_18smem_ptr_flag_bitsILi16EEENSU_INSB_IJSI_NSC_ILi8EEEEEENSB_IJSD_SI_EEEEEEEvEENS12_INSA_20SM90_TMA_LOAD_IM2COLES1D_vEEEENS_8epilogue10collective18CollectiveEpilogueINS1I_23Sm100TmaWarpSpecializedILi4ELi2ELi32ELb1ELb0EEEJSK_NSB_IJNSU_ISG_SD_EENSU_INSC_ILi32EEESD_EEEEESL_NSB_IJlNSB_IJSD_lllEEESV_EEESL_S1S_NS1I_6fusion15FusionCallbacksIS1M_NS1T_17LinearCombinationISL_fSL_fLNS_15FloatRoundStyleE2EEESK_S1Q_JEEENSA_5SM1004TMEM4LOAD26SM100_TMEM_LOAD_32dp32b32xES13_NS14_INS15_ILi2ELi4ELi3EEES18_NSU_INSB_IJS19_S1O_EEENSB_IJS1O_SD_EEEEEEENSA_39AutoVectorizingCopyWithAssumedAlignmentILi128EEENSA_14SM90_TMA_STOREES27_S29_S29_EEEvvEEEEvNT_6ParamsE,"a",@progbits
	.sectionflags	@""
	.align	4
.nv.constant0._ZN7cutlass13device_kernelINS_4conv6kernel13ConvUniversalINS1_16ConvProblemShapeILNS1_8OperatorE2ELi3EEENS1_10collective14CollectiveConvINS1_47MainloopSm100TmaUmmaWarpSpecializedImplicitGemmILS5_2ELi6ELi3ELi1ELi2EN4cute5tupleIJNSA_1CILi1EEESD_SD_EEEEENSB_IJNSC_ILi128EEENSB_IJSG_EEENSB_IJNSC_ILi64EEEEEEEEENS_6half_tESL_NSA_8TiledMMAINSA_8MMA_AtomIJNSA_20SM100_MMA_F16BF16_SSISL_SL_fLi128ELi128ELNSA_4UMMA5MajorE1ELSQ_1ELNSP_7ScaleInE0ELSR_0EEEEEENSA_6LayoutISE_NSB_IJNSC_ILi0EEESV_SV_EEEEENSB_IJNSA_10UnderscoreESY_SY_EEEEENS7_6detail27Sm100ImplicitGemmTileTraitsINSA_13SM90_TMA_LOADENSA_14ComposedLayoutINSA_7SwizzleILi3ELi4ELi3EEENSA_18smem_ptr_flag_bitsILi16EEENSU_INSB_IJSI_NSC_ILi8EEEEEENSB_IJSD_SI_EEEEEEEvEENS12_INSA_20SM90_TMA_LOAD_IM2COLES1D_vEEEENS_8epilogue10collective18CollectiveEpilogueINS1I_23Sm100TmaWarpSpecializedILi4ELi2ELi32ELb1ELb0EEEJSK_NSB_IJNSU_ISG_SD_EENSU_INSC_ILi32EEESD_EEEEESL_NSB_IJlNSB_IJSD_lllEEESV_EEESL_S1S_NS1I_6fusion15FusionCallbacksIS1M_NS1T_17LinearCombinationISL_fSL_fLNS_15FloatRoundStyleE2EEESK_S1Q_JEEENSA_5SM1004TMEM4LOAD26SM100_TMEM_LOAD_32dp32b32xES13_NS14_INS15_ILi2ELi4ELi3EEES18_NSU_INSB_IJS19_S1O_EEENSB_IJS1O_SD_EEEEEEENSA_39AutoVectorizingCopyWithAssumedAlignmentILi128EEENSA_14SM90_TMA_STOREES27_S29_S29_EEEvvEEEEvNT_6ParamsE:
	.zero		3200


//--------------------- SYMBOLS --------------------------

	.type		.nv.reservedSmem.offset0,@object
	.size		.nv.reservedSmem.offset0,0x4
	.type		.nv.reservedSmem.cap,@object
	.size		.nv.reservedSmem.cap,0x4
	.type		__assertfail,@function
